//
// Generated by NVIDIA NVVM Compiler
//
// Compiler Build ID: CL-36424714
// Cuda compilation tools, release 13.0, V13.0.88
// Based on NVVM 20.0.0
//

.version 9.0
.target sm_100
.address_size 64

	// .globl	_Z11WarpSoftmaxILi1ELi32ELi32ELi1EEvPKfPfii
.extern .func __assertfail
(
	.param .b64 __assertfail_param_0,
	.param .b64 __assertfail_param_1,
	.param .b32 __assertfail_param_2,
	.param .b64 __assertfail_param_3,
	.param .b64 __assertfail_param_4
)
;
.global .align 1 .b8 __unnamed_1[148] = {118, 111, 105, 100, 32, 87, 97, 114, 112, 83, 111, 102, 116, 109, 97, 120, 40, 99, 111, 110, 115, 116, 32, 102, 108, 111, 97, 116, 32, 42, 44, 32, 102, 108, 111, 97, 116, 32, 42, 44, 32, 105, 110, 116, 44, 32, 105, 110, 116, 41, 32, 91, 119, 105, 116, 104, 32, 105, 110, 116, 32, 112, 97, 99, 107, 95, 115, 105, 122, 101, 32, 61, 32, 49, 59, 32, 105, 110, 116, 32, 99, 111, 108, 115, 95, 112, 101, 114, 95, 116, 104, 114, 101, 97, 100, 32, 61, 32, 51, 50, 59, 32, 105, 110, 116, 32, 119, 97, 114, 112, 95, 119, 105, 100, 116, 104, 32, 61, 32, 51, 50, 59, 32, 105, 110, 116, 32, 114, 111, 119, 115, 95, 112, 101, 114, 95, 116, 104, 114, 101, 97, 100, 32, 61, 32, 49, 93};
.global .align 1 .b8 $str[37] = {99, 111, 108, 115, 32, 60, 61, 32, 99, 111, 108, 115, 95, 112, 101, 114, 95, 116, 104, 114, 101, 97, 100, 32, 42, 32, 119, 97, 114, 112, 95, 119, 105, 100, 116, 104};
.global .align 1 .b8 $str$1[27] = {47, 116, 109, 112, 47, 115, 97, 115, 115, 95, 99, 117, 95, 97, 103, 116, 97, 97, 99, 52, 50, 47, 107, 46, 99, 117};

.visible .entry _Z11WarpSoftmaxILi1ELi32ELi32ELi1EEvPKfPfii(
	.param .u64 .ptr .align 1 _Z11WarpSoftmaxILi1ELi32ELi32ELi1EEvPKfPfii_param_0,
	.param .u64 .ptr .align 1 _Z11WarpSoftmaxILi1ELi32ELi32ELi1EEvPKfPfii_param_1,
	.param .u32 _Z11WarpSoftmaxILi1ELi32ELi32ELi1EEvPKfPfii_param_2,
	.param .u32 _Z11WarpSoftmaxILi1ELi32ELi32ELi1EEvPKfPfii_param_3
)
{
	.reg .pred 	%p<78>;
	.reg .b32 	%r<139>;
	.reg .b32 	%f<663>;
	.reg .b64 	%rd<22>;

	ld.param.u64 	%rd6, [_Z11WarpSoftmaxILi1ELi32ELi32ELi1EEvPKfPfii_param_0];
	ld.param.u64 	%rd7, [_Z11WarpSoftmaxILi1ELi32ELi32ELi1EEvPKfPfii_param_1];
	ld.param.u32 	%r42, [_Z11WarpSoftmaxILi1ELi32ELi32ELi1EEvPKfPfii_param_2];
	ld.param.u32 	%r43, [_Z11WarpSoftmaxILi1ELi32ELi32ELi1EEvPKfPfii_param_3];
	cvta.to.global.u64 	%rd1, %rd6;
	cvta.to.global.u64 	%rd2, %rd7;
	setp.lt.s32 	%p1, %r43, 1025;
	@%p1 bra 	$L__BB0_2;
	mov.u64 	%rd8, $str;
	cvta.global.u64 	%rd9, %rd8;
	mov.u64 	%rd10, $str$1;
	cvta.global.u64 	%rd11, %rd10;
	mov.u64 	%rd12, __unnamed_1;
	cvta.global.u64 	%rd13, %rd12;
	{ // callseq 0, 0
	.param .b64 param0;
	st.param.b64 	[param0], %rd9;
	.param .b64 param1;
	st.param.b64 	[param1], %rd11;
	.param .b32 param2;
	st.param.b32 	[param2], 114;
	.param .b64 param3;
	st.param.b64 	[param3], %rd13;
	.param .b64 param4;
	st.param.b64 	[param4], 1;
	call.uni 
	__assertfail, 
	(
	param0, 
	param1, 
	param2, 
	param3, 
	param4
	);
	} // callseq 0
$L__BB0_2:
	mov.u32 	%r44, %ctaid.y;
	mov.u32 	%r45, %ntid.y;
	mov.u32 	%r46, %tid.y;
	mad.lo.s32 	%r138, %r44, %r45, %r46;
	mov.u32 	%r47, %nctaid.y;
	mul.lo.s32 	%r2, %r47, %r45;
	mov.u32 	%r3, %tid.x;
	setp.ge.s32 	%p2, %r138, %r42;
	@%p2 bra 	$L__BB0_133;
	add.s32 	%r4, %r3, 64;
	add.s32 	%r5, %r3, 96;
	add.s32 	%r6, %r3, 128;
	add.s32 	%r7, %r3, 160;
	add.s32 	%r8, %r3, 224;
	add.s32 	%r9, %r3, 256;
	add.s32 	%r10, %r3, 288;
	add.s32 	%r11, %r3, 320;
	add.s32 	%r12, %r3, 352;
	add.s32 	%r13, %r3, 384;
	add.s32 	%r14, %r3, 416;
	add.s32 	%r15, %r3, 448;
	add.s32 	%r16, %r3, 480;
	add.s32 	%r17, %r3, 512;
	add.s32 	%r18, %r3, 544;
	add.s32 	%r19, %r3, 576;
	add.s32 	%r20, %r3, 608;
	add.s32 	%r21, %r3, 640;
	add.s32 	%r22, %r3, 672;
	add.s32 	%r23, %r3, 704;
	add.s32 	%r24, %r3, 736;
	add.s32 	%r25, %r3, 768;
	add.s32 	%r26, %r3, 800;
	add.s32 	%r27, %r3, 832;
	add.s32 	%r28, %r3, 864;
	add.s32 	%r29, %r3, 896;
	add.s32 	%r30, %r3, 928;
	add.s32 	%r31, %r3, 960;
	add.s32 	%r32, %r3, 992;
	mul.lo.s32 	%r137, %r43, %r138;
	mul.lo.s32 	%r34, %r2, %r43;
	add.s32 	%r136, %r3, %r137;
	cvt.u64.u32 	%rd17, %r3;
$L__BB0_4:
	setp.ge.s32 	%p3, %r3, %r43;
	mov.f32 	%f599, 0fD01502F9;
	mov.f32 	%f602, %f599;
	@%p3 bra 	$L__BB0_6;
	mul.wide.s32 	%rd14, %r136, 4;
	add.s64 	%rd15, %rd1, %rd14;
	ld.global.f32 	%f599, [%rd15];
	max.f32 	%f602, %f599, 0fD01502F9;
$L__BB0_6:
	add.s32 	%r48, %r3, 32;
	setp.ge.s32 	%p4, %r48, %r43;
	cvt.s64.s32 	%rd16, %r137;
	add.s64 	%rd3, %rd17, %rd16;
	shl.b64 	%rd18, %rd3, 2;
	add.s64 	%rd4, %rd1, %rd18;
	mov.f32 	%f601, 0fD01502F9;
	@%p4 bra 	$L__BB0_8;
	ld.global.f32 	%f601, [%rd4+128];
	max.f32 	%f602, %f602, %f601;
$L__BB0_8:
	setp.ge.s32 	%p5, %r4, %r43;
	mov.f32 	%f603, 0fD01502F9;
	@%p5 bra 	$L__BB0_10;
	ld.global.f32 	%f603, [%rd4+256];
	max.f32 	%f602, %f602, %f603;
$L__BB0_10:
	setp.ge.s32 	%p6, %r5, %r43;
	mov.f32 	%f605, 0fD01502F9;
	@%p6 bra 	$L__BB0_12;
	ld.global.f32 	%f605, [%rd4+384];
	max.f32 	%f602, %f602, %f605;
$L__BB0_12:
	setp.ge.s32 	%p7, %r6, %r43;
	mov.f32 	%f607, 0fD01502F9;
	@%p7 bra 	$L__BB0_14;
	ld.global.f32 	%f607, [%rd4+512];
	max.f32 	%f602, %f602, %f607;
$L__BB0_14:
	setp.ge.s32 	%p8, %r7, %r43;
	mov.f32 	%f609, 0fD01502F9;
	@%p8 bra 	$L__BB0_16;
	ld.global.f32 	%f609, [%rd4+640];
	max.f32 	%f602, %f602, %f609;
$L__BB0_16:
	add.s32 	%r49, %r3, 192;
	setp.ge.s32 	%p9, %r49, %r43;
	mov.f32 	%f611, 0fD01502F9;
	@%p9 bra 	$L__BB0_18;
	ld.global.f32 	%f611, [%rd4+768];
	max.f32 	%f602, %f602, %f611;
$L__BB0_18:
	setp.ge.s32 	%p10, %r8, %r43;
	mov.f32 	%f613, 0fD01502F9;
	@%p10 bra 	$L__BB0_20;
	ld.global.f32 	%f613, [%rd4+896];
	max.f32 	%f602, %f602, %f613;
$L__BB0_20:
	setp.ge.s32 	%p11, %r9, %r43;
	mov.f32 	%f615, 0fD01502F9;
	@%p11 bra 	$L__BB0_22;
	ld.global.f32 	%f615, [%rd4+1024];
	max.f32 	%f602, %f602, %f615;
$L__BB0_22:
	setp.ge.s32 	%p12, %r10, %r43;
	mov.f32 	%f617, 0fD01502F9;
	@%p12 bra 	$L__BB0_24;
	ld.global.f32 	%f617, [%rd4+1152];
	max.f32 	%f602, %f602, %f617;
$L__BB0_24:
	setp.ge.s32 	%p13, %r11, %r43;
	mov.f32 	%f619, 0fD01502F9;
	@%p13 bra 	$L__BB0_26;
	ld.global.f32 	%f619, [%rd4+1280];
	max.f32 	%f602, %f602, %f619;
$L__BB0_26:
	setp.ge.s32 	%p14, %r12, %r43;
	mov.f32 	%f621, 0fD01502F9;
	@%p14 bra 	$L__BB0_28;
	ld.global.f32 	%f621, [%rd4+1408];
	max.f32 	%f602, %f602, %f621;
$L__BB0_28:
	setp.ge.s32 	%p15, %r13, %r43;
	mov.f32 	%f623, 0fD01502F9;
	@%p15 bra 	$L__BB0_30;
	ld.global.f32 	%f623, [%rd4+1536];
	max.f32 	%f602, %f602, %f623;
$L__BB0_30:
	setp.ge.s32 	%p16, %r14, %r43;
	mov.f32 	%f625, 0fD01502F9;
	@%p16 bra 	$L__BB0_32;
	ld.global.f32 	%f625, [%rd4+1664];
	max.f32 	%f602, %f602, %f625;
$L__BB0_32:
	setp.ge.s32 	%p17, %r15, %r43;
	mov.f32 	%f627, 0fD01502F9;
	@%p17 bra 	$L__BB0_34;
	ld.global.f32 	%f627, [%rd4+1792];
	max.f32 	%f602, %f602, %f627;
$L__BB0_34:
	setp.ge.s32 	%p18, %r16, %r43;
	mov.f32 	%f629, 0fD01502F9;
	@%p18 bra 	$L__BB0_36;
	ld.global.f32 	%f629, [%rd4+1920];
	max.f32 	%f602, %f602, %f629;
$L__BB0_36:
	setp.ge.s32 	%p19, %r17, %r43;
	mov.f32 	%f631, 0fD01502F9;
	@%p19 bra 	$L__BB0_38;
	ld.global.f32 	%f631, [%rd4+2048];
	max.f32 	%f602, %f602, %f631;
$L__BB0_38:
	setp.ge.s32 	%p20, %r18, %r43;
	mov.f32 	%f633, 0fD01502F9;
	@%p20 bra 	$L__BB0_40;
	ld.global.f32 	%f633, [%rd4+2176];
	max.f32 	%f602, %f602, %f633;
$L__BB0_40:
	setp.ge.s32 	%p21, %r19, %r43;
	mov.f32 	%f635, 0fD01502F9;
	@%p21 bra 	$L__BB0_42;
	ld.global.f32 	%f635, [%rd4+2304];
	max.f32 	%f602, %f602, %f635;
$L__BB0_42:
	setp.ge.s32 	%p22, %r20, %r43;
	mov.f32 	%f637, 0fD01502F9;
	@%p22 bra 	$L__BB0_44;
	ld.global.f32 	%f637, [%rd4+2432];
	max.f32 	%f602, %f602, %f637;
$L__BB0_44:
	setp.ge.s32 	%p23, %r21, %r43;
	mov.f32 	%f639, 0fD01502F9;
	@%p23 bra 	$L__BB0_46;
	ld.global.f32 	%f639, [%rd4+2560];
	max.f32 	%f602, %f602, %f639;
$L__BB0_46:
	setp.ge.s32 	%p24, %r22, %r43;
	mov.f32 	%f641, 0fD01502F9;
	@%p24 bra 	$L__BB0_48;
	ld.global.f32 	%f641, [%rd4+2688];
	max.f32 	%f602, %f602, %f641;
$L__BB0_48:
	setp.ge.s32 	%p25, %r23, %r43;
	mov.f32 	%f643, 0fD01502F9;
	@%p25 bra 	$L__BB0_50;
	ld.global.f32 	%f643, [%rd4+2816];
	max.f32 	%f602, %f602, %f643;
$L__BB0_50:
	setp.ge.s32 	%p26, %r24, %r43;
	mov.f32 	%f645, 0fD01502F9;
	@%p26 bra 	$L__BB0_52;
	ld.global.f32 	%f645, [%rd4+2944];
	max.f32 	%f602, %f602, %f645;
$L__BB0_52:
	setp.ge.s32 	%p27, %r25, %r43;
	mov.f32 	%f647, 0fD01502F9;
	@%p27 bra 	$L__BB0_54;
	ld.global.f32 	%f647, [%rd4+3072];
	max.f32 	%f602, %f602, %f647;
$L__BB0_54:
	setp.ge.s32 	%p28, %r26, %r43;
	mov.f32 	%f649, 0fD01502F9;
	@%p28 bra 	$L__BB0_56;
	ld.global.f32 	%f649, [%rd4+3200];
	max.f32 	%f602, %f602, %f649;
$L__BB0_56:
	setp.ge.s32 	%p29, %r27, %r43;
	mov.f32 	%f651, 0fD01502F9;
	@%p29 bra 	$L__BB0_58;
	ld.global.f32 	%f651, [%rd4+3328];
	max.f32 	%f602, %f602, %f651;
$L__BB0_58:
	setp.ge.s32 	%p30, %r28, %r43;
	mov.f32 	%f653, 0fD01502F9;
	@%p30 bra 	$L__BB0_60;
	ld.global.f32 	%f653, [%rd4+3456];
	max.f32 	%f602, %f602, %f653;
$L__BB0_60:
	setp.ge.s32 	%p31, %r29, %r43;
	mov.f32 	%f655, 0fD01502F9;
	@%p31 bra 	$L__BB0_62;
	ld.global.f32 	%f655, [%rd4+3584];
	max.f32 	%f602, %f602, %f655;
$L__BB0_62:
	setp.ge.s32 	%p32, %r30, %r43;
	mov.f32 	%f657, 0fD01502F9;
	@%p32 bra 	$L__BB0_64;
	ld.global.f32 	%f657, [%rd4+3712];
	max.f32 	%f602, %f602, %f657;
$L__BB0_64:
	setp.ge.s32 	%p33, %r31, %r43;
	mov.f32 	%f659, 0fD01502F9;
	@%p33 bra 	$L__BB0_66;
	ld.global.f32 	%f659, [%rd4+3840];
	max.f32 	%f602, %f602, %f659;
$L__BB0_66:
	setp.ge.s32 	%p34, %r32, %r43;
	mov.f32 	%f661, 0fD01502F9;
	@%p34 bra 	$L__BB0_68;
	ld.global.f32 	%f661, [%rd4+3968];
	max.f32 	%f602, %f602, %f661;
$L__BB0_68:
	setp.ge.s32 	%p35, %r3, %r43;
	mov.b32 	%r50, %f602;
	shfl.sync.bfly.b32	%r51|%p36, %r50, 16, 31, -1;
	mov.b32 	%f193, %r51;
	max.f32 	%f194, %f602, %f193;
	mov.b32 	%r52, %f194;
	shfl.sync.bfly.b32	%r53|%p37, %r52, 8, 31, -1;
	mov.b32 	%f195, %r53;
	max.f32 	%f196, %f194, %f195;
	mov.b32 	%r54, %f196;
	shfl.sync.bfly.b32	%r55|%p38, %r54, 4, 31, -1;
	mov.b32 	%f197, %r55;
	max.f32 	%f198, %f196, %f197;
	mov.b32 	%r56, %f198;
	shfl.sync.bfly.b32	%r57|%p39, %r56, 2, 31, -1;
	mov.b32 	%f199, %r57;
	max.f32 	%f200, %f198, %f199;
	mov.b32 	%r58, %f200;
	shfl.sync.bfly.b32	%r59|%p40, %r58, 1, 31, -1;
	mov.b32 	%f201, %r59;
	max.f32 	%f202, %f200, %f201;
	sub.f32 	%f203, %f599, %f202;
	fma.rn.f32 	%f204, %f203, 0f3BBB989D, 0f3F000000;
	cvt.sat.f32.f32 	%f205, %f204;
	mov.f32 	%f206, 0f4B400001;
	mov.f32 	%f207, 0f437C0000;
	fma.rm.f32 	%f208, %f205, %f207, %f206;
	add.f32 	%f209, %f208, 0fCB40007F;
	neg.f32 	%f210, %f209;
	fma.rn.f32 	%f211, %f203, 0f3FB8AA3B, %f210;
	fma.rn.f32 	%f212, %f203, 0f32A57060, %f211;
	mov.b32 	%r60, %f208;
	shl.b32 	%r61, %r60, 23;
	mov.b32 	%f213, %r61;
	ex2.approx.ftz.f32 	%f214, %f212;
	mul.f32 	%f215, %f214, %f213;
	add.f32 	%f216, %f215, 0f00000000;
	sub.f32 	%f217, %f601, %f202;
	fma.rn.f32 	%f218, %f217, 0f3BBB989D, 0f3F000000;
	cvt.sat.f32.f32 	%f219, %f218;
	fma.rm.f32 	%f220, %f219, %f207, %f206;
	add.f32 	%f221, %f220, 0fCB40007F;
	neg.f32 	%f222, %f221;
	fma.rn.f32 	%f223, %f217, 0f3FB8AA3B, %f222;
	fma.rn.f32 	%f224, %f217, 0f32A57060, %f223;
	mov.b32 	%r62, %f220;
	shl.b32 	%r63, %r62, 23;
	mov.b32 	%f225, %r63;
	ex2.approx.ftz.f32 	%f226, %f224;
	mul.f32 	%f227, %f226, %f225;
	add.f32 	%f228, %f216, %f227;
	sub.f32 	%f229, %f603, %f202;
	fma.rn.f32 	%f230, %f229, 0f3BBB989D, 0f3F000000;
	cvt.sat.f32.f32 	%f231, %f230;
	fma.rm.f32 	%f232, %f231, %f207, %f206;
	add.f32 	%f233, %f232, 0fCB40007F;
	neg.f32 	%f234, %f233;
	fma.rn.f32 	%f235, %f229, 0f3FB8AA3B, %f234;
	fma.rn.f32 	%f236, %f229, 0f32A57060, %f235;
	mov.b32 	%r64, %f232;
	shl.b32 	%r65, %r64, 23;
	mov.b32 	%f237, %r65;
	ex2.approx.ftz.f32 	%f238, %f236;
	mul.f32 	%f239, %f238, %f237;
	add.f32 	%f240, %f228, %f239;
	sub.f32 	%f241, %f605, %f202;
	fma.rn.f32 	%f242, %f241, 0f3BBB989D, 0f3F000000;
	cvt.sat.f32.f32 	%f243, %f242;
	fma.rm.f32 	%f244, %f243, %f207, %f206;
	add.f32 	%f245, %f244, 0fCB40007F;
	neg.f32 	%f246, %f245;
	fma.rn.f32 	%f247, %f241, 0f3FB8AA3B, %f246;
	fma.rn.f32 	%f248, %f241, 0f32A57060, %f247;
	mov.b32 	%r66, %f244;
	shl.b32 	%r67, %r66, 23;
	mov.b32 	%f249, %r67;
	ex2.approx.ftz.f32 	%f250, %f248;
	mul.f32 	%f251, %f250, %f249;
	add.f32 	%f252, %f240, %f251;
	sub.f32 	%f253, %f607, %f202;
	fma.rn.f32 	%f254, %f253, 0f3BBB989D, 0f3F000000;
	cvt.sat.f32.f32 	%f255, %f254;
	fma.rm.f32 	%f256, %f255, %f207, %f206;
	add.f32 	%f257, %f256, 0fCB40007F;
	neg.f32 	%f258, %f257;
	fma.rn.f32 	%f259, %f253, 0f3FB8AA3B, %f258;
	fma.rn.f32 	%f260, %f253, 0f32A57060, %f259;
	mov.b32 	%r68, %f256;
	shl.b32 	%r69, %r68, 23;
	mov.b32 	%f261, %r69;
	ex2.approx.ftz.f32 	%f262, %f260;
	mul.f32 	%f263, %f262, %f261;
	add.f32 	%f264, %f252, %f263;
	sub.f32 	%f265, %f609, %f202;
	fma.rn.f32 	%f266, %f265, 0f3BBB989D, 0f3F000000;
	cvt.sat.f32.f32 	%f267, %f266;
	fma.rm.f32 	%f268, %f267, %f207, %f206;
	add.f32 	%f269, %f268, 0fCB40007F;
	neg.f32 	%f270, %f269;
	fma.rn.f32 	%f271, %f265, 0f3FB8AA3B, %f270;
	fma.rn.f32 	%f272, %f265, 0f32A57060, %f271;
	mov.b32 	%r70, %f268;
	shl.b32 	%r71, %r70, 23;
	mov.b32 	%f273, %r71;
	ex2.approx.ftz.f32 	%f274, %f272;
	mul.f32 	%f275, %f274, %f273;
	add.f32 	%f276, %f264, %f275;
	sub.f32 	%f277, %f611, %f202;
	fma.rn.f32 	%f278, %f277, 0f3BBB989D, 0f3F000000;
	cvt.sat.f32.f32 	%f279, %f278;
	fma.rm.f32 	%f280, %f279, %f207, %f206;
	add.f32 	%f281, %f280, 0fCB40007F;
	neg.f32 	%f282, %f281;
	fma.rn.f32 	%f283, %f277, 0f3FB8AA3B, %f282;
	fma.rn.f32 	%f284, %f277, 0f32A57060, %f283;
	mov.b32 	%r72, %f280;
	shl.b32 	%r73, %r72, 23;
	mov.b32 	%f285, %r73;
	ex2.approx.ftz.f32 	%f286, %f284;
	mul.f32 	%f287, %f286, %f285;
	add.f32 	%f288, %f276, %f287;
	sub.f32 	%f289, %f613, %f202;
	fma.rn.f32 	%f290, %f289, 0f3BBB989D, 0f3F000000;
	cvt.sat.f32.f32 	%f291, %f290;
	fma.rm.f32 	%f292, %f291, %f207, %f206;
	add.f32 	%f293, %f292, 0fCB40007F;
	neg.f32 	%f294, %f293;
	fma.rn.f32 	%f295, %f289, 0f3FB8AA3B, %f294;
	fma.rn.f32 	%f296, %f289, 0f32A57060, %f295;
	mov.b32 	%r74, %f292;
	shl.b32 	%r75, %r74, 23;
	mov.b32 	%f297, %r75;
	ex2.approx.ftz.f32 	%f298, %f296;
	mul.f32 	%f299, %f298, %f297;
	add.f32 	%f300, %f288, %f299;
	sub.f32 	%f301, %f615, %f202;
	fma.rn.f32 	%f302, %f301, 0f3BBB989D, 0f3F000000;
	cvt.sat.f32.f32 	%f303, %f302;
	fma.rm.f32 	%f304, %f303, %f207, %f206;
	add.f32 	%f305, %f304, 0fCB40007F;
	neg.f32 	%f306, %f305;
	fma.rn.f32 	%f307, %f301, 0f3FB8AA3B, %f306;
	fma.rn.f32 	%f308, %f301, 0f32A57060, %f307;
	mov.b32 	%r76, %f304;
	shl.b32 	%r77, %r76, 23;
	mov.b32 	%f309, %r77;
	ex2.approx.ftz.f32 	%f310, %f308;
	mul.f32 	%f311, %f310, %f309;
	add.f32 	%f312, %f300, %f311;
	sub.f32 	%f313, %f617, %f202;
	fma.rn.f32 	%f314, %f313, 0f3BBB989D, 0f3F000000;
	cvt.sat.f32.f32 	%f315, %f314;
	fma.rm.f32 	%f316, %f315, %f207, %f206;
	add.f32 	%f317, %f316, 0fCB40007F;
	neg.f32 	%f318, %f317;
	fma.rn.f32 	%f319, %f313, 0f3FB8AA3B, %f318;
	fma.rn.f32 	%f320, %f313, 0f32A57060, %f319;
	mov.b32 	%r78, %f316;
	shl.b32 	%r79, %r78, 23;
	mov.b32 	%f321, %r79;
	ex2.approx.ftz.f32 	%f322, %f320;
	mul.f32 	%f323, %f322, %f321;
	add.f32 	%f324, %f312, %f323;
	sub.f32 	%f325, %f619, %f202;
	fma.rn.f32 	%f326, %f325, 0f3BBB989D, 0f3F000000;
	cvt.sat.f32.f32 	%f327, %f326;
	fma.rm.f32 	%f328, %f327, %f207, %f206;
	add.f32 	%f329, %f328, 0fCB40007F;
	neg.f32 	%f330, %f329;
	fma.rn.f32 	%f331, %f325, 0f3FB8AA3B, %f330;
	fma.rn.f32 	%f332, %f325, 0f32A57060, %f331;
	mov.b32 	%r80, %f328;
	shl.b32 	%r81, %r80, 23;
	mov.b32 	%f333, %r81;
	ex2.approx.ftz.f32 	%f334, %f332;
	mul.f32 	%f335, %f334, %f333;
	add.f32 	%f336, %f324, %f335;
	sub.f32 	%f337, %f621, %f202;
	fma.rn.f32 	%f338, %f337, 0f3BBB989D, 0f3F000000;
	cvt.sat.f32.f32 	%f339, %f338;
	fma.rm.f32 	%f340, %f339, %f207, %f206;
	add.f32 	%f341, %f340, 0fCB40007F;
	neg.f32 	%f342, %f341;
	fma.rn.f32 	%f343, %f337, 0f3FB8AA3B, %f342;
	fma.rn.f32 	%f344, %f337, 0f32A57060, %f343;
	mov.b32 	%r82, %f340;
	shl.b32 	%r83, %r82, 23;
	mov.b32 	%f345, %r83;
	ex2.approx.ftz.f32 	%f346, %f344;
	mul.f32 	%f347, %f346, %f345;
	add.f32 	%f348, %f336, %f347;
	sub.f32 	%f349, %f623, %f202;
	fma.rn.f32 	%f350, %f349, 0f3BBB989D, 0f3F000000;
	cvt.sat.f32.f32 	%f351, %f350;
	fma.rm.f32 	%f352, %f351, %f207, %f206;
	add.f32 	%f353, %f352, 0fCB40007F;
	neg.f32 	%f354, %f353;
	fma.rn.f32 	%f355, %f349, 0f3FB8AA3B, %f354;
	fma.rn.f32 	%f356, %f349, 0f32A57060, %f355;
	mov.b32 	%r84, %f352;
	shl.b32 	%r85, %r84, 23;
	mov.b32 	%f357, %r85;
	ex2.approx.ftz.f32 	%f358, %f356;
	mul.f32 	%f359, %f358, %f357;
	add.f32 	%f360, %f348, %f359;
	sub.f32 	%f361, %f625, %f202;
	fma.rn.f32 	%f362, %f361, 0f3BBB989D, 0f3F000000;
	cvt.sat.f32.f32 	%f363, %f362;
	fma.rm.f32 	%f364, %f363, %f207, %f206;
	add.f32 	%f365, %f364, 0fCB40007F;
	neg.f32 	%f366, %f365;
	fma.rn.f32 	%f367, %f361, 0f3FB8AA3B, %f366;
	fma.rn.f32 	%f368, %f361, 0f32A57060, %f367;
	mov.b32 	%r86, %f364;
	shl.b32 	%r87, %r86, 23;
	mov.b32 	%f369, %r87;
	ex2.approx.ftz.f32 	%f370, %f368;
	mul.f32 	%f371, %f370, %f369;
	add.f32 	%f372, %f360, %f371;
	sub.f32 	%f373, %f627, %f202;
	fma.rn.f32 	%f374, %f373, 0f3BBB989D, 0f3F000000;
	cvt.sat.f32.f32 	%f375, %f374;
	fma.rm.f32 	%f376, %f375, %f207, %f206;
	add.f32 	%f377, %f376, 0fCB40007F;
	neg.f32 	%f378, %f377;
	fma.rn.f32 	%f379, %f373, 0f3FB8AA3B, %f378;
	fma.rn.f32 	%f380, %f373, 0f32A57060, %f379;
	mov.b32 	%r88, %f376;
	shl.b32 	%r89, %r88, 23;
	mov.b32 	%f381, %r89;
	ex2.approx.ftz.f32 	%f382, %f380;
	mul.f32 	%f383, %f382, %f381;
	add.f32 	%f384, %f372, %f383;
	sub.f32 	%f385, %f629, %f202;
	fma.rn.f32 	%f386, %f385, 0f3BBB989D, 0f3F000000;
	cvt.sat.f32.f32 	%f387, %f386;
	fma.rm.f32 	%f388, %f387, %f207, %f206;
	add.f32 	%f389, %f388, 0fCB40007F;
	neg.f32 	%f390, %f389;
	fma.rn.f32 	%f391, %f385, 0f3FB8AA3B, %f390;
	fma.rn.f32 	%f392, %f385, 0f32A57060, %f391;
	mov.b32 	%r90, %f388;
	shl.b32 	%r91, %r90, 23;
	mov.b32 	%f393, %r91;
	ex2.approx.ftz.f32 	%f394, %f392;
	mul.f32 	%f395, %f394, %f393;
	add.f32 	%f396, %f384, %f395;
	sub.f32 	%f397, %f631, %f202;
	fma.rn.f32 	%f398, %f397, 0f3BBB989D, 0f3F000000;
	cvt.sat.f32.f32 	%f399, %f398;
	fma.rm.f32 	%f400, %f399, %f207, %f206;
	add.f32 	%f401, %f400, 0fCB40007F;
	neg.f32 	%f402, %f401;
	fma.rn.f32 	%f403, %f397, 0f3FB8AA3B, %f402;
	fma.rn.f32 	%f404, %f397, 0f32A57060, %f403;
	mov.b32 	%r92, %f400;
	shl.b32 	%r93, %r92, 23;
	mov.b32 	%f405, %r93;
	ex2.approx.ftz.f32 	%f406, %f404;
	mul.f32 	%f407, %f406, %f405;
	add.f32 	%f408, %f396, %f407;
	sub.f32 	%f409, %f633, %f202;
	fma.rn.f32 	%f410, %f409, 0f3BBB989D, 0f3F000000;
	cvt.sat.f32.f32 	%f411, %f410;
	fma.rm.f32 	%f412, %f411, %f207, %f206;
	add.f32 	%f413, %f412, 0fCB40007F;
	neg.f32 	%f414, %f413;
	fma.rn.f32 	%f415, %f409, 0f3FB8AA3B, %f414;
	fma.rn.f32 	%f416, %f409, 0f32A57060, %f415;
	mov.b32 	%r94, %f412;
	shl.b32 	%r95, %r94, 23;
	mov.b32 	%f417, %r95;
	ex2.approx.ftz.f32 	%f418, %f416;
	mul.f32 	%f419, %f418, %f417;
	add.f32 	%f420, %f408, %f419;
	sub.f32 	%f421, %f635, %f202;
	fma.rn.f32 	%f422, %f421, 0f3BBB989D, 0f3F000000;
	cvt.sat.f32.f32 	%f423, %f422;
	fma.rm.f32 	%f424, %f423, %f207, %f206;
	add.f32 	%f425, %f424, 0fCB40007F;
	neg.f32 	%f426, %f425;
	fma.rn.f32 	%f427, %f421, 0f3FB8AA3B, %f426;
	fma.rn.f32 	%f428, %f421, 0f32A57060, %f427;
	mov.b32 	%r96, %f424;
	shl.b32 	%r97, %r96, 23;
	mov.b32 	%f429, %r97;
	ex2.approx.ftz.f32 	%f430, %f428;
	mul.f32 	%f431, %f430, %f429;
	add.f32 	%f432, %f420, %f431;
	sub.f32 	%f433, %f637, %f202;
	fma.rn.f32 	%f434, %f433, 0f3BBB989D, 0f3F000000;
	cvt.sat.f32.f32 	%f435, %f434;
	fma.rm.f32 	%f436, %f435, %f207, %f206;
	add.f32 	%f437, %f436, 0fCB40007F;
	neg.f32 	%f438, %f437;
	fma.rn.f32 	%f439, %f433, 0f3FB8AA3B, %f438;
	fma.rn.f32 	%f440, %f433, 0f32A57060, %f439;
	mov.b32 	%r98, %f436;
	shl.b32 	%r99, %r98, 23;
	mov.b32 	%f441, %r99;
	ex2.approx.ftz.f32 	%f442, %f440;
	mul.f32 	%f443, %f442, %f441;
	add.f32 	%f444, %f432, %f443;
	sub.f32 	%f445, %f639, %f202;
	fma.rn.f32 	%f446, %f445, 0f3BBB989D, 0f3F000000;
	cvt.sat.f32.f32 	%f447, %f446;
	fma.rm.f32 	%f448, %f447, %f207, %f206;
	add.f32 	%f449, %f448, 0fCB40007F;
	neg.f32 	%f450, %f449;
	fma.rn.f32 	%f451, %f445, 0f3FB8AA3B, %f450;
	fma.rn.f32 	%f452, %f445, 0f32A57060, %f451;
	mov.b32 	%r100, %f448;
	shl.b32 	%r101, %r100, 23;
	mov.b32 	%f453, %r101;
	ex2.approx.ftz.f32 	%f454, %f452;
	mul.f32 	%f455, %f454, %f453;
	add.f32 	%f456, %f444, %f455;
	sub.f32 	%f457, %f641, %f202;
	fma.rn.f32 	%f458, %f457, 0f3BBB989D, 0f3F000000;
	cvt.sat.f32.f32 	%f459, %f458;
	fma.rm.f32 	%f460, %f459, %f207, %f206;
	add.f32 	%f461, %f460, 0fCB40007F;
	neg.f32 	%f462, %f461;
	fma.rn.f32 	%f463, %f457, 0f3FB8AA3B, %f462;
	fma.rn.f32 	%f464, %f457, 0f32A57060, %f463;
	mov.b32 	%r102, %f460;
	shl.b32 	%r103, %r102, 23;
	mov.b32 	%f465, %r103;
	ex2.approx.ftz.f32 	%f466, %f464;
	mul.f32 	%f467, %f466, %f465;
	add.f32 	%f468, %f456, %f467;
	sub.f32 	%f469, %f643, %f202;
	fma.rn.f32 	%f470, %f469, 0f3BBB989D, 0f3F000000;
	cvt.sat.f32.f32 	%f471, %f470;
	fma.rm.f32 	%f472, %f471, %f207, %f206;
	add.f32 	%f473, %f472, 0fCB40007F;
	neg.f32 	%f474, %f473;
	fma.rn.f32 	%f475, %f469, 0f3FB8AA3B, %f474;
	fma.rn.f32 	%f476, %f469, 0f32A57060, %f475;
	mov.b32 	%r104, %f472;
	shl.b32 	%r105, %r104, 23;
	mov.b32 	%f477, %r105;
	ex2.approx.ftz.f32 	%f478, %f476;
	mul.f32 	%f479, %f478, %f477;
	add.f32 	%f480, %f468, %f479;
	sub.f32 	%f481, %f645, %f202;
	fma.rn.f32 	%f482, %f481, 0f3BBB989D, 0f3F000000;
	cvt.sat.f32.f32 	%f483, %f482;
	fma.rm.f32 	%f484, %f483, %f207, %f206;
	add.f32 	%f485, %f484, 0fCB40007F;
	neg.f32 	%f486, %f485;
	fma.rn.f32 	%f487, %f481, 0f3FB8AA3B, %f486;
	fma.rn.f32 	%f488, %f481, 0f32A57060, %f487;
	mov.b32 	%r106, %f484;
	shl.b32 	%r107, %r106, 23;
	mov.b32 	%f489, %r107;
	ex2.approx.ftz.f32 	%f490, %f488;
	mul.f32 	%f491, %f490, %f489;
	add.f32 	%f492, %f480, %f491;
	sub.f32 	%f493, %f647, %f202;
	fma.rn.f32 	%f494, %f493, 0f3BBB989D, 0f3F000000;
	cvt.sat.f32.f32 	%f495, %f494;
	fma.rm.f32 	%f496, %f495, %f207, %f206;
	add.f32 	%f497, %f496, 0fCB40007F;
	neg.f32 	%f498, %f497;
	fma.rn.f32 	%f499, %f493, 0f3FB8AA3B, %f498;
	fma.rn.f32 	%f500, %f493, 0f32A57060, %f499;
	mov.b32 	%r108, %f496;
	shl.b32 	%r109, %r108, 23;
	mov.b32 	%f501, %r109;
	ex2.approx.ftz.f32 	%f502, %f500;
	mul.f32 	%f503, %f502, %f501;
	add.f32 	%f504, %f492, %f503;
	sub.f32 	%f505, %f649, %f202;
	fma.rn.f32 	%f506, %f505, 0f3BBB989D, 0f3F000000;
	cvt.sat.f32.f32 	%f507, %f506;
	fma.rm.f32 	%f508, %f507, %f207, %f206;
	add.f32 	%f509, %f508, 0fCB40007F;
	neg.f32 	%f510, %f509;
	fma.rn.f32 	%f511, %f505, 0f3FB8AA3B, %f510;
	fma.rn.f32 	%f512, %f505, 0f32A57060, %f511;
	mov.b32 	%r110, %f508;
	shl.b32 	%r111, %r110, 23;
	mov.b32 	%f513, %r111;
	ex2.approx.ftz.f32 	%f514, %f512;
	mul.f32 	%f515, %f514, %f513;
	add.f32 	%f516, %f504, %f515;
	sub.f32 	%f517, %f651, %f202;
	fma.rn.f32 	%f518, %f517, 0f3BBB989D, 0f3F000000;
	cvt.sat.f32.f32 	%f519, %f518;
	fma.rm.f32 	%f520, %f519, %f207, %f206;
	add.f32 	%f521, %f520, 0fCB40007F;
	neg.f32 	%f522, %f521;
	fma.rn.f32 	%f523, %f517, 0f3FB8AA3B, %f522;
	fma.rn.f32 	%f524, %f517, 0f32A57060, %f523;
	mov.b32 	%r112, %f520;
	shl.b32 	%r113, %r112, 23;
	mov.b32 	%f525, %r113;
	ex2.approx.ftz.f32 	%f526, %f524;
	mul.f32 	%f527, %f526, %f525;
	add.f32 	%f528, %f516, %f527;
	sub.f32 	%f529, %f653, %f202;
	fma.rn.f32 	%f530, %f529, 0f3BBB989D, 0f3F000000;
	cvt.sat.f32.f32 	%f531, %f530;
	fma.rm.f32 	%f532, %f531, %f207, %f206;
	add.f32 	%f533, %f532, 0fCB40007F;
	neg.f32 	%f534, %f533;
	fma.rn.f32 	%f535, %f529, 0f3FB8AA3B, %f534;
	fma.rn.f32 	%f536, %f529, 0f32A57060, %f535;
	mov.b32 	%r114, %f532;
	shl.b32 	%r115, %r114, 23;
	mov.b32 	%f537, %r115;
	ex2.approx.ftz.f32 	%f538, %f536;
	mul.f32 	%f539, %f538, %f537;
	add.f32 	%f540, %f528, %f539;
	sub.f32 	%f541, %f655, %f202;
	fma.rn.f32 	%f542, %f541, 0f3BBB989D, 0f3F000000;
	cvt.sat.f32.f32 	%f543, %f542;
	fma.rm.f32 	%f544, %f543, %f207, %f206;
	add.f32 	%f545, %f544, 0fCB40007F;
	neg.f32 	%f546, %f545;
	fma.rn.f32 	%f547, %f541, 0f3FB8AA3B, %f546;
	fma.rn.f32 	%f548, %f541, 0f32A57060, %f547;
	mov.b32 	%r116, %f544;
	shl.b32 	%r117, %r116, 23;
	mov.b32 	%f549, %r117;
	ex2.approx.ftz.f32 	%f550, %f548;
	mul.f32 	%f551, %f550, %f549;
	add.f32 	%f552, %f540, %f551;
	sub.f32 	%f553, %f657, %f202;
	fma.rn.f32 	%f554, %f553, 0f3BBB989D, 0f3F000000;
	cvt.sat.f32.f32 	%f555, %f554;
	fma.rm.f32 	%f556, %f555, %f207, %f206;
	add.f32 	%f557, %f556, 0fCB40007F;
	neg.f32 	%f558, %f557;
	fma.rn.f32 	%f559, %f553, 0f3FB8AA3B, %f558;
	fma.rn.f32 	%f560, %f553, 0f32A57060, %f559;
	mov.b32 	%r118, %f556;
	shl.b32 	%r119, %r118, 23;
	mov.b32 	%f561, %r119;
	ex2.approx.ftz.f32 	%f562, %f560;
	mul.f32 	%f563, %f562, %f561;
	add.f32 	%f564, %f552, %f563;
	sub.f32 	%f565, %f659, %f202;
	fma.rn.f32 	%f566, %f565, 0f3BBB989D, 0f3F000000;
	cvt.sat.f32.f32 	%f567, %f566;
	fma.rm.f32 	%f568, %f567, %f207, %f206;
	add.f32 	%f569, %f568, 0fCB40007F;
	neg.f32 	%f570, %f569;
	fma.rn.f32 	%f571, %f565, 0f3FB8AA3B, %f570;
	fma.rn.f32 	%f572, %f565, 0f32A57060, %f571;
	mov.b32 	%r120, %f568;
	shl.b32 	%r121, %r120, 23;
	mov.b32 	%f573, %r121;
	ex2.approx.ftz.f32 	%f574, %f572;
	mul.f32 	%f575, %f574, %f573;
	add.f32 	%f576, %f564, %f575;
	sub.f32 	%f577, %f661, %f202;
	fma.rn.f32 	%f578, %f577, 0f3BBB989D, 0f3F000000;
	cvt.sat.f32.f32 	%f579, %f578;
	fma.rm.f32 	%f580, %f579, %f207, %f206;
	add.f32 	%f581, %f580, 0fCB40007F;
	neg.f32 	%f582, %f581;
	fma.rn.f32 	%f583, %f577, 0f3FB8AA3B, %f582;
	fma.rn.f32 	%f584, %f577, 0f32A57060, %f583;
	mov.b32 	%r122, %f580;
	shl.b32 	%r123, %r122, 23;
	mov.b32 	%f585, %r123;
	ex2.approx.ftz.f32 	%f586, %f584;
	mul.f32 	%f587, %f586, %f585;
	add.f32 	%f588, %f576, %f587;
	mov.b32 	%r124, %f588;
	shfl.sync.bfly.b32	%r125|%p41, %r124, 16, 31, -1;
	mov.b32 	%f589, %r125;
	add.f32 	%f590, %f588, %f589;
	mov.b32 	%r126, %f590;
	shfl.sync.bfly.b32	%r127|%p42, %r126, 8, 31, -1;
	mov.b32 	%f591, %r127;
	add.f32 	%f592, %f590, %f591;
	mov.b32 	%r128, %f592;
	shfl.sync.bfly.b32	%r129|%p43, %r128, 4, 31, -1;
	mov.b32 	%f593, %r129;
	add.f32 	%f594, %f592, %f593;
	mov.b32 	%r130, %f594;
	shfl.sync.bfly.b32	%r131|%p44, %r130, 2, 31, -1;
	mov.b32 	%f595, %r131;
	add.f32 	%f596, %f594, %f595;
	mov.b32 	%r132, %f596;
	shfl.sync.bfly.b32	%r133|%p45, %r132, 1, 31, -1;
	mov.b32 	%f597, %r133;
	add.f32 	%f598, %f596, %f597;
	div.rn.f32 	%f129, %f215, %f598;
	div.rn.f32 	%f130, %f227, %f598;
	div.rn.f32 	%f131, %f239, %f598;
	div.rn.f32 	%f132, %f251, %f598;
	div.rn.f32 	%f133, %f263, %f598;
	div.rn.f32 	%f134, %f275, %f598;
	div.rn.f32 	%f135, %f287, %f598;
	div.rn.f32 	%f136, %f299, %f598;
	div.rn.f32 	%f137, %f311, %f598;
	div.rn.f32 	%f138, %f323, %f598;
	div.rn.f32 	%f139, %f335, %f598;
	div.rn.f32 	%f140, %f347, %f598;
	div.rn.f32 	%f141, %f359, %f598;
	div.rn.f32 	%f142, %f371, %f598;
	div.rn.f32 	%f143, %f383, %f598;
	div.rn.f32 	%f144, %f395, %f598;
	div.rn.f32 	%f145, %f407, %f598;
	div.rn.f32 	%f146, %f419, %f598;
	div.rn.f32 	%f147, %f431, %f598;
	div.rn.f32 	%f148, %f443, %f598;
	div.rn.f32 	%f149, %f455, %f598;
	div.rn.f32 	%f150, %f467, %f598;
	div.rn.f32 	%f151, %f479, %f598;
	div.rn.f32 	%f152, %f491, %f598;
	div.rn.f32 	%f153, %f503, %f598;
	div.rn.f32 	%f154, %f515, %f598;
	div.rn.f32 	%f155, %f527, %f598;
	div.rn.f32 	%f156, %f539, %f598;
	div.rn.f32 	%f157, %f551, %f598;
	div.rn.f32 	%f158, %f563, %f598;
	div.rn.f32 	%f159, %f575, %f598;
	div.rn.f32 	%f160, %f587, %f598;
	@%p35 bra 	$L__BB0_70;
	mul.wide.s32 	%rd19, %r136, 4;
	add.s64 	%rd20, %rd2, %rd19;
	st.global.f32 	[%rd20], %f129;
$L__BB0_70:
	add.s32 	%r134, %r3, 32;
	setp.ge.s32 	%p46, %r134, %r43;
	add.s64 	%rd5, %rd2, %rd18;
	@%p46 bra 	$L__BB0_72;
	st.global.f32 	[%rd5+128], %f130;
$L__BB0_72:
	setp.ge.s32 	%p47, %r4, %r43;
	@%p47 bra 	$L__BB0_74;
	st.global.f32 	[%rd5+256], %f131;
$L__BB0_74:
	setp.ge.s32 	%p48, %r5, %r43;
	@%p48 bra 	$L__BB0_76;
	st.global.f32 	[%rd5+384], %f132;
$L__BB0_76:
	setp.ge.s32 	%p49, %r6, %r43;
	@%p49 bra 	$L__BB0_78;
	st.global.f32 	[%rd5+512], %f133;
$L__BB0_78:
	setp.ge.s32 	%p50, %r7, %r43;
	@%p50 bra 	$L__BB0_80;
	st.global.f32 	[%rd5+640], %f134;
$L__BB0_80:
	add.s32 	%r135, %r3, 192;
	setp.ge.s32 	%p51, %r135, %r43;
	@%p51 bra 	$L__BB0_82;
	st.global.f32 	[%rd5+768], %f135;
$L__BB0_82:
	setp.ge.s32 	%p52, %r8, %r43;
	@%p52 bra 	$L__BB0_84;
	st.global.f32 	[%rd5+896], %f136;
$L__BB0_84:
	setp.ge.s32 	%p53, %r9, %r43;
	@%p53 bra 	$L__BB0_86;
	st.global.f32 	[%rd5+1024], %f137;
$L__BB0_86:
	setp.ge.s32 	%p54, %r10, %r43;
	@%p54 bra 	$L__BB0_88;
	st.global.f32 	[%rd5+1152], %f138;
$L__BB0_88:
	setp.ge.s32 	%p55, %r11, %r43;
	@%p55 bra 	$L__BB0_90;
	st.global.f32 	[%rd5+1280], %f139;
$L__BB0_90:
	setp.ge.s32 	%p56, %r12, %r43;
	@%p56 bra 	$L__BB0_92;
	st.global.f32 	[%rd5+1408], %f140;
$L__BB0_92:
	setp.ge.s32 	%p57, %r13, %r43;
	@%p57 bra 	$L__BB0_94;
	st.global.f32 	[%rd5+1536], %f141;
$L__BB0_94:
	setp.ge.s32 	%p58, %r14, %r43;
	@%p58 bra 	$L__BB0_96;
	st.global.f32 	[%rd5+1664], %f142;
$L__BB0_96:
	setp.ge.s32 	%p59, %r15, %r43;
	@%p59 bra 	$L__BB0_98;
	st.global.f32 	[%rd5+1792], %f143;
$L__BB0_98:
	setp.ge.s32 	%p60, %r16, %r43;
	@%p60 bra 	$L__BB0_100;
	st.global.f32 	[%rd5+1920], %f144;
$L__BB0_100:
	setp.ge.s32 	%p61, %r17, %r43;
	@%p61 bra 	$L__BB0_102;
	st.global.f32 	[%rd5+2048], %f145;
$L__BB0_102:
	setp.ge.s32 	%p62, %r18, %r43;
	@%p62 bra 	$L__BB0_104;
	st.global.f32 	[%rd5+2176], %f146;
$L__BB0_104:
	setp.ge.s32 	%p63, %r19, %r43;
	@%p63 bra 	$L__BB0_106;
	st.global.f32 	[%rd5+2304], %f147;
$L__BB0_106:
	setp.ge.s32 	%p64, %r20, %r43;
	@%p64 bra 	$L__BB0_108;
	st.global.f32 	[%rd5+2432], %f148;
$L__BB0_108:
	setp.ge.s32 	%p65, %r21, %r43;
	@%p65 bra 	$L__BB0_110;
	st.global.f32 	[%rd5+2560], %f149;
$L__BB0_110:
	setp.ge.s32 	%p66, %r22, %r43;
	@%p66 bra 	$L__BB0_112;
	st.global.f32 	[%rd5+2688], %f150;
$L__BB0_112:
	setp.ge.s32 	%p67, %r23, %r43;
	@%p67 bra 	$L__BB0_114;
	st.global.f32 	[%rd5+2816], %f151;
$L__BB0_114:
	setp.ge.s32 	%p68, %r24, %r43;
	@%p68 bra 	$L__BB0_116;
	st.global.f32 	[%rd5+2944], %f152;
$L__BB0_116:
	setp.ge.s32 	%p69, %r25, %r43;
	@%p69 bra 	$L__BB0_118;
	st.global.f32 	[%rd5+3072], %f153;
$L__BB0_118:
	setp.ge.s32 	%p70, %r26, %r43;
	@%p70 bra 	$L__BB0_120;
	st.global.f32 	[%rd5+3200], %f154;
$L__BB0_120:
	setp.ge.s32 	%p71, %r27, %r43;
	@%p71 bra 	$L__BB0_122;
	st.global.f32 	[%rd5+3328], %f155;
$L__BB0_122:
	setp.ge.s32 	%p72, %r28, %r43;
	@%p72 bra 	$L__BB0_124;
	st.global.f32 	[%rd5+3456], %f156;
$L__BB0_124:
	setp.ge.s32 	%p73, %r29, %r43;
	@%p73 bra 	$L__BB0_126;
	st.global.f32 	[%rd5+3584], %f157;
$L__BB0_126:
	setp.ge.s32 	%p74, %r30, %r43;
	@%p74 bra 	$L__BB0_128;
	st.global.f32 	[%rd5+3712], %f158;
$L__BB0_128:
	setp.ge.s32 	%p75, %r31, %r43;
	@%p75 bra 	$L__BB0_130;
	st.global.f32 	[%rd5+3840], %f159;
$L__BB0_130:
	setp.ge.s32 	%p76, %r32, %r43;
	@%p76 bra 	$L__BB0_132;
	st.global.f32 	[%rd5+3968], %f160;
$L__BB0_132:
	add.s32 	%r138, %r138, %r2;
	add.s32 	%r137, %r137, %r34;
	add.s32 	%r136, %r136, %r34;
	setp.lt.s32 	%p77, %r138, %r42;
	@%p77 bra 	$L__BB0_4;
$L__BB0_133:
	ret;

}


// ===== COMPILED SASS (sm_100) =====

	.target	sm_100

	.elftype	@"ET_EXEC"


//--------------------- .note.nv.tkinfo           --------------------------
	.section	.note.nv.tkinfo,"",@"SHT_NOTE"
	.sectionflags	@"SHF_NOTE_NV_TKINFO"
	.tkinfo
        /*0018*/ 	.word	0x00000002
        /*0030*/ 	.string	""
        /*0030*/ 	.string	"ptxas"
        /*0030*/ 	.string	"Cuda compilation tools, release 13.0, V13.0.88"
        /*0030*/ 	.string	"Build cuda_13.0.r13.0/compiler.36424714_0"
        /*0030*/ 	.string	"-arch sm_100 -m 64 "



//--------------------- .note.nv.cuinfo           --------------------------
	.section	.note.nv.cuinfo,"",@"SHT_NOTE"
	.sectionflags	@"SHF_NOTE_NV_CUINFO"
        /*0018*/ 	.short	0x0002
        /*001a*/ 	.short	0x0064
        /*001c*/ 	.short	0x0082
	.zero		2


//--------------------- .nv.info                  --------------------------
	.section	.nv.info,"",@"SHT_CUDA_INFO"
	.align	4


	//----- nvinfo : EIATTR_REGCOUNT
	.align		4
        /*0000*/ 	.byte	0x04, 0x2f
        /*0002*/ 	.short	(.L_4 - .L_3)
	.align		4
.L_3:
        /*0004*/ 	.word	index@(_Z11WarpSoftmaxILi1ELi32ELi32ELi1EEvPKfPfii)
        /*0008*/ 	.word	0x0000007a


	//----- nvinfo : EIATTR_FRAME_SIZE
	.align		4
.L_4:
        /*000c*/ 	.byte	0x04, 0x11
        /*000e*/ 	.short	(.L_6 - .L_5)
	.align		4
.L_5:
        /*0010*/ 	.word	index@($__internal_0_$__cuda_sm3x_div_rn_noftz_f32_slowpath)
        /*0014*/ 	.word	0x00000000


	//----- nvinfo : EIATTR_FRAME_SIZE
	.align		4
.L_6:
        /*0018*/ 	.byte	0x04, 0x11
        /*001a*/ 	.short	(.L_8 - .L_7)
	.align		4
.L_7:
        /*001c*/ 	.word	index@(_Z11WarpSoftmaxILi1ELi32ELi32ELi1EEvPKfPfii)
        /*0020*/ 	.word	0x00000000


	//----- nvinfo : EIATTR_MIN_STACK_SIZE
	.align		4
.L_8:
        /*0024*/ 	.byte	0x04, 0x12
        /*0026*/ 	.short	(.L_10 - .L_9)
	.align		4
.L_9:
        /*0028*/ 	.word	index@(_Z11WarpSoftmaxILi1ELi32ELi32ELi1EEvPKfPfii)
        /*002c*/ 	.word	0x00000000
.L_10:


//--------------------- .nv.compat                --------------------------
	.section	.nv.compat,"",@"SHT_CUDA_COMPAT_INFO"
	.align	4
        /*0000*/ 	.byte	0x02, 0x09, 0x00, 0x00, 0x02, 0x02, 0x01, 0x00, 0x02, 0x05, 0x05, 0x00, 0x03, 0x07, 0x01, 0x01
        /*0010*/ 	.byte	0x02, 0x03, 0x00, 0x00, 0x02, 0x06, 0x01, 0x00, 0x04, 0x0b, 0x08, 0x00, 0x01, 0x00, 0x00, 0x00
        /*0020*/ 	.byte	0x00, 0x00, 0x00, 0x00


//--------------------- .nv.info._Z11WarpSoftmaxILi1ELi32ELi32ELi1EEvPKfPfii --------------------------
	.section	.nv.info._Z11WarpSoftmaxILi1ELi32ELi32ELi1EEvPKfPfii,"",@"SHT_CUDA_INFO"
	.sectionflags	@""
	.align	4


	//----- nvinfo : EIATTR_CUDA_API_VERSION
	.align		4
        /*0000*/ 	.byte	0x04, 0x37
        /*0002*/ 	.short	(.L_12 - .L_11)
.L_11:
        /*0004*/ 	.word	0x00000082


	//----- nvinfo : EIATTR_KPARAM_INFO
	.align		4
.L_12:
        /*0008*/ 	.byte	0x04, 0x17
        /*000a*/ 	.short	(.L_14 - .L_13)
.L_13:
        /*000c*/ 	.word	0x00000000
        /*0010*/ 	.short	0x0003
        /*0012*/ 	.short	0x0014
        /*0014*/ 	.byte	0x00, 0xf0, 0x11, 0x00


	//----- nvinfo : EIATTR_KPARAM_INFO
	.align		4
.L_14:
        /*0018*/ 	.byte	0x04, 0x17
        /*001a*/ 	.short	(.L_16 - .L_15)
.L_15:
        /*001c*/ 	.word	0x00000000
        /*0020*/ 	.short	0x0002
        /*0022*/ 	.short	0x0010
        /*0024*/ 	.byte	0x00, 0xf0, 0x11, 0x00


	//----- nvinfo : EIATTR_KPARAM_INFO
	.align		4
.L_16:
        /*0028*/ 	.byte	0x04, 0x17
        /*002a*/ 	.short	(.L_18 - .L_17)
.L_17:
        /*002c*/ 	.word	0x00000000
        /*0030*/ 	.short	0x0001
        /*0032*/ 	.short	0x0008
        /*0034*/ 	.byte	0x00, 0xf5, 0x21, 0x00


	//----- nvinfo : EIATTR_KPARAM_INFO
	.align		4
.L_18:
        /*0038*/ 	.byte	0x04, 0x17
        /*003a*/ 	.short	(.L_20 - .L_19)
.L_19:
        /*003c*/ 	.word	0x00000000
        /*0040*/ 	.short	0x0000
        /*0042*/ 	.short	0x0000
        /*0044*/ 	.byte	0x00, 0xf5, 0x21, 0x00


	//----- nvinfo : EIATTR_SPARSE_MMA_MASK
	.align		4
.L_20:
        /*0048*/ 	.byte	0x03, 0x50
        /*004a*/ 	.short	0x0000


	//----- nvinfo : EIATTR_MAXREG_COUNT
	.align		4
        /*004c*/ 	.byte	0x03, 0x1b
        /*004e*/ 	.short	0x00ff


	//----- nvinfo : EIATTR_EXTERNS
	.align		4
        /*0050*/ 	.byte	0x04, 0x0f
        /*0052*/ 	.short	(.L_22 - .L_21)


	//   ....[0]....
	.align		4
.L_21:
        /*0054*/ 	.word	index@(__assertfail)


	//----- nvinfo : EIATTR_MERCURY_ISA_VERSION
	.align		4
.L_22:
        /*0058*/ 	.byte	0x03, 0x5f
        /*005a*/ 	.short	0x0101


	//----- nvinfo : EIATTR_COOP_GROUP_MASK_REGIDS
	.align		4
        /*005c*/ 	.byte	0x04, 0x29
        /*005e*/ 	.short	(.L_24 - .L_23)


	//   ....[0]....
.L_23:
        /*0060*/ 	.word	0xffffffff


	//   ....[1]....
        /*0064*/ 	.word	0xffffffff


	//   ....[2]....
        /*0068*/ 	.word	0xffffffff


	//   ....[3]....
        /*006c*/ 	.word	0xffffffff


	//   ....[4]....
        /*0070*/ 	.word	0xffffffff


	//   ....[5]....
        /*0074*/ 	.word	0xffffffff


	//   ....[6]....
        /*0078*/ 	.word	0xffffffff


	//   ....[7]....
        /*007c*/ 	.word	0xffffffff


	//   ....[8]....
        /*0080*/ 	.word	0xffffffff


	//   ....[9]....
        /*0084*/ 	.word	0xffffffff


	//   ....[10]....
        /*0088*/ 	.word	0x0500000f


	//   ....[11]....
        /*008c*/ 	.word	0x0500000f


	//   ....[12]....
        /*0090*/ 	.word	0x0500000f


	//   ....[13]....
        /*0094*/ 	.word	0x0500000f


	//   ....[14]....
        /*0098*/ 	.word	0x0500000f


	//   ....[15]....
        /*009c*/ 	.word	0x0500000f


	//   ....[16]....
        /*00a0*/ 	.word	0x0500000f


	//   ....[17]....
        /*00a4*/ 	.word	0x0500000f


	//   ....[18]....
        /*00a8*/ 	.word	0x0500000f


	//   ....[19]....
        /*00ac*/ 	.word	0x0500000f


	//----- nvinfo : EIATTR_COOP_GROUP_INSTR_OFFSETS
	.align		4
.L_24:
        /*00b0*/ 	.byte	0x04, 0x28
        /*00b2*/ 	.short	(.L_26 - .L_25)


	//   ....[0]....
.L_25:
        /*00b4*/ 	.word	0x00001120


	//   ....[1]....
        /*00b8*/ 	.word	0x00001160


	//   ....[2]....
        /*00bc*/ 	.word	0x00001180


	//   ....[3]....
        /*00c0*/ 	.word	0x000011a0


	//   ....[4]....
        /*00c4*/ 	.word	0x000011c0


	//   ....[5]....
        /*00c8*/ 	.word	0x000025e0


	//   ....[6]....
        /*00cc*/ 	.word	0x00002600


	//   ....[7]....
        /*00d0*/ 	.word	0x00002620


	//   ....[8]....
        /*00d4*/ 	.word	0x00002640


	//   ....[9]....
        /*00d8*/ 	.word	0x00002660


	//   ....[10]....
        /*00dc*/ 	.word	0x00004d50


	//   ....[11]....
        /*00e0*/ 	.word	0x00004dd0


	//   ....[12]....
        /*00e4*/ 	.word	0x00004e30


	//   ....[13]....
        /*00e8*/ 	.word	0x00004e90


	//   ....[14]....
        /*00ec*/ 	.word	0x00004ef0


	//   ....[15]....
        /*00f0*/ 	.word	0x00006380


	//   ....[16]....
        /*00f4*/ 	.word	0x000063e0


	//   ....[17]....
        /*00f8*/ 	.word	0x00006440


	//   ....[18]....
        /*00fc*/ 	.word	0x000064a0


	//   ....[19]....
        /*0100*/ 	.word	0x00006500


	//----- nvinfo : EIATTR_VRC_CTA_INIT_COUNT
	.align		4
.L_26:
        /*0104*/ 	.byte	0x02, 0x4a
	.zero		1
	.zero		1


	//----- nvinfo : EIATTR_SYSCALL_OFFSETS
	.align		4
        /*0108*/ 	.byte	0x04, 0x46
        /*010a*/ 	.short	(.L_28 - .L_27)


	//   ....[0]....
.L_27:
        /*010c*/ 	.word	0x00000170


	//----- nvinfo : EIATTR_EXIT_INSTR_OFFSETS
	.align		4
.L_28:
        /*0110*/ 	.byte	0x04, 0x1c
        /*0112*/ 	.short	(.L_30 - .L_29)


	//   ....[0]....
.L_29:
        /*0114*/ 	.word	0x00000200


	//   ....[1]....
        /*0118*/ 	.word	0x00004cf0


	//----- nvinfo : EIATTR_CRS_STACK_SIZE
	.align		4
.L_30:
        /*011c*/ 	.byte	0x04, 0x1e
        /*011e*/ 	.short	(.L_32 - .L_31)
.L_31:
        /*0120*/ 	.word	0x00000000


	//----- nvinfo : EIATTR_CBANK_PARAM_SIZE
	.align		4
.L_32:
        /*0124*/ 	.byte	0x03, 0x19
        /*0126*/ 	.short	0x0018


	//----- nvinfo : EIATTR_PARAM_CBANK
	.align		4
        /*0128*/ 	.byte	0x04, 0x0a
        /*012a*/ 	.short	(.L_34 - .L_33)
	.align		4
.L_33:
        /*012c*/ 	.word	index@(.nv.constant0._Z11WarpSoftmaxILi1ELi32ELi32ELi1EEvPKfPfii)
        /*0130*/ 	.short	0x0380
        /*0132*/ 	.short	0x0018


	//----- nvinfo : EIATTR_SW_WAR
	.align		4
.L_34:
        /*0134*/ 	.byte	0x04, 0x36
        /*0136*/ 	.short	(.L_36 - .L_35)
.L_35:
        /*0138*/ 	.word	0x00000008
.L_36:


//--------------------- .nv.callgraph             --------------------------
	.section	.nv.callgraph,"",@"SHT_CUDA_CALLGRAPH"
	.align	4
	.sectionentsize	8
	.align		4
        /*0000*/ 	.word	0x00000000
	.align		4
        /*0004*/ 	.word	0xffffffff
	.align		4
        /*0008*/ 	.word	index@(_Z11WarpSoftmaxILi1ELi32ELi32ELi1EEvPKfPfii)
	.align		4
        /*000c*/ 	.word	index@(__assertfail)
	.align		4
        /*0010*/ 	.word	0x00000000
	.align		4
        /*0014*/ 	.word	0xfffffffe
	.align		4
        /*0018*/ 	.word	0x00000000
	.align		4
        /*001c*/ 	.word	0xfffffffd
	.align		4
        /*0020*/ 	.word	0x00000000
	.align		4
        /*0024*/ 	.word	0xfffffffc


//--------------------- .nv.constant4             --------------------------
	.section	.nv.constant4,"a",@progbits
	.align	8
	.align		8
.nv.constant4:
        /*0000*/ 	.dword	__assertfail
	.align		8
        /*0008*/ 	.dword	__unnamed_1
	.align		8
        /*0010*/ 	.dword	$str
	.align		8
        /*0018*/ 	.dword	$str$1


//--------------------- .text._Z11WarpSoftmaxILi1ELi32ELi32ELi1EEvPKfPfii --------------------------
	.section	.text._Z11WarpSoftmaxILi1ELi32ELi32ELi1EEvPKfPfii,"ax",@progbits
	.align	128
        .global         _Z11WarpSoftmaxILi1ELi32ELi32ELi1EEvPKfPfii
        .type           _Z11WarpSoftmaxILi1ELi32ELi32ELi1EEvPKfPfii,@function
        .size           _Z11WarpSoftmaxILi1ELi32ELi32ELi1EEvPKfPfii,(.L_x_91 - _Z11WarpSoftmaxILi1ELi32ELi32ELi1EEvPKfPfii)
        .other          _Z11WarpSoftmaxILi1ELi32ELi32ELi1EEvPKfPfii,@"STO_CUDA_ENTRY STV_DEFAULT"
_Z11WarpSoftmaxILi1ELi32ELi32ELi1EEvPKfPfii:
.text._Z11WarpSoftmaxILi1ELi32ELi32ELi1EEvPKfPfii:
[----:B------:R-:W0:Y:S01]  /*0000*/  LDC R1, c[0x0][0x37c] ;  /* 0x0000df00ff017b82 */ /* 0x000e220000000800 */
[----:B------:R-:W1:Y:S01]  /*0010*/  LDCU UR4, c[0x0][0x394] ;  /* 0x00007280ff0477ac */ /* 0x000e620008000800 */
[----:B------:R-:W2:Y:S01]  /*0020*/  LDCU UR42, c[0x0][0x394] ;  /* 0x00007280ff2a77ac */ /* 0x000ea20008000800 */
[----:B------:R-:W3:Y:S01]  /*0030*/  LDCU.64 UR36, c[0x0][0x390] ;  /* 0x00007200ff2477ac */ /* 0x000ee20008000a00 */
[----:B------:R-:W4:Y:S01]  /*0040*/  LDCU.64 UR38, c[0x0][0x380] ;  /* 0x00007000ff2677ac */ /* 0x000f220008000a00 */
[----:B------:R-:W0:Y:S01]  /*0050*/  LDCU.64 UR40, c[0x0][0x388] ;  /* 0x00007100ff2877ac */ /* 0x000e220008000a00 */
[----:B-1----:R-:W-:-:S09]  /*0060*/  UISETP.GE.AND UP0, UPT, UR4, 0x401, UPT ;  /* 0x000004010400788c */ /* 0x002fd2000bf06270 */
[----:B--234-:R-:W-:Y:S05]  /*0070*/  BRA.U !UP0, `(.L_x_0) ;  /* 0x0000000108407547 */ /* 0x01cfea000b800000 */
[----:B------:R-:W-:Y:S01]  /*0080*/  MOV R0, 0x0 ;  /* 0x0000000000007802 */ /* 0x000fe20000000f00 */
[----:B------:R-:W1:Y:S01]  /*0090*/  LDCU.64 UR4, c[0x4][0x10] ;  /* 0x01000200ff0477ac */ /* 0x000e620008000a00 */
[----:B------:R-:W-:Y:S01]  /*00a0*/  HFMA2 R8, -RZ, RZ, 0, 6.79492950439453125e-06 ;  /* 0x00000072ff087431 */ /* 0x000fe200000001ff */
[----:B------:R-:W-:Y:S01]  /*00b0*/  MOV R12, 0x1 ;  /* 0x00000001000c7802 */ /* 0x000fe20000000f00 */
[----:B------:R2:W3:Y:S01]  /*00c0*/  LDC.64 R2, c[0x4][R0] ;  /* 0x0100000000027b82 */ /* 0x0004e20000000a00 */
[----:B------:R-:W4:Y:S01]  /*00d0*/  LDCU.64 UR6, c[0x4][0x18] ;  /* 0x01000300ff0677ac */ /* 0x000f220008000a00 */
[----:B------:R-:W-:Y:S01]  /*00e0*/  HFMA2 R13, -RZ, RZ, 0, 0 ;  /* 0x00000000ff0d7431 */ /* 0x000fe200000001ff */
[----:B------:R-:W5:Y:S01]  /*00f0*/  LDCU.64 UR8, c[0x4][0x8] ;  /* 0x01000100ff0877ac */ /* 0x000f620008000a00 */
[----:B-1----:R-:W-:Y:S02]  /*0100*/  MOV R4, UR4 ;  /* 0x0000000400047c02 */ /* 0x002fe40008000f00 */
[----:B------:R-:W-:-:S02]  /*0110*/  MOV R5, UR5 ;  /* 0x0000000500057c02 */ /* 0x000fc40008000f00 */
[----:B----4-:R-:W-:Y:S02]  /*0120*/  MOV R6, UR6 ;  /* 0x0000000600067c02 */ /* 0x010fe40008000f00 */
[----:B------:R-:W-:Y:S02]  /*0130*/  MOV R7, UR7 ;  /* 0x0000000700077c02 */ /* 0x000fe40008000f00 */
[----:B-----5:R-:W-:Y:S02]  /*0140*/  MOV R10, UR8 ;  /* 0x00000008000a7c02 */ /* 0x020fe40008000f00 */
[----:B--2---:R-:W-:-:S07]  /*0150*/  MOV R11, UR9 ;  /* 0x00000009000b7c02 */ /* 0x004fce0008000f00 */
[----:B------:R-:W-:-:S07]  /*0160*/  LEPC R20, `(.L_x_0) ;  /* 0x000000001014794e */ /* 0x000fce0000000000 */
[----:B0--3--:R-:W-:Y:S05]  /*0170*/  CALL.ABS.NOINC R2 ;  /* 0x0000000002007343 */ /* 0x009fea0003c00000 */
.L_x_0:
[----:B------:R-:W1:Y:S01]  /*0180*/  S2R R47, SR_TID.Y ;  /* 0x00000000002f7919 */ /* 0x000e620000002200 */
[----:B------:R-:W1:Y:S01]  /*0190*/  S2UR UR4, SR_CTAID.Y ;  /* 0x00000000000479c3 */ /* 0x000e620000002600 */
[----:B------:R-:W2:Y:S07]  /*01a0*/  LDCU UR6, c[0x0][0x390] ;  /* 0x00007200ff0677ac */ /* 0x000eae0008000800 */
[----:B------:R-:W1:Y:S01]  /*01b0*/  LDC R44, c[0x0][0x364] ;  /* 0x0000d900ff2c7b82 */ /* 0x000e620000000800 */
[----:B------:R-:W3:Y:S01]  /*01c0*/  LDCU UR5, c[0x0][0x374] ;  /* 0x00006e80ff0577ac */ /* 0x000ee20008000800 */
[----:B-1----:R-:W-:-:S02]  /*01d0*/  IMAD R47, R44, UR4, R47 ;  /* 0x000000042c2f7c24 */ /* 0x002fc4000f8e022f */
[----:B---3--:R-:W-:-:S03]  /*01e0*/  IMAD R44, R44, UR5, RZ ;  /* 0x000000052c2c7c24 */ /* 0x008fc6000f8e02ff */
[----:B--2---:R-:W-:-:S13]  /*01f0*/  ISETP.GE.AND P0, PT, R47, UR6, PT ;  /* 0x000000062f007c0c */ /* 0x004fda000bf06270 */
[----:B0-----:R-:W-:Y:S05]  /*0200*/  @P0 EXIT ;  /* 0x000000000000094d */ /* 0x001fea0003800000 */
[----:B------:R-:W0:Y:S01]  /*0210*/  S2R R45, SR_TID.X ;  /* 0x00000000002d7919 */ /* 0x000e220000002100 */
[----:B------:R-:W1:Y:S01]  /*0220*/  LDCU UR4, c[0x0][0x394] ;  /* 0x00007280ff0477ac */ /* 0x000e620008000800 */
[----:B------:R-:W2:Y:S01]  /*0230*/  LDC.64 R42, c[0x0][0x358] ;  /* 0x0000d600ff2a7b82 */ /* 0x000ea20000000a00 */
[----:B-1----:R-:W-:Y:S01]  /*0240*/  IMAD R46, R47, UR4, RZ ;  /* 0x000000042f2e7c24 */ /* 0x002fe2000f8e02ff */
[C---:B0-----:R-:W-:Y:S02]  /*0250*/  IADD3 R51, PT, PT, R45.reuse, 0x40, RZ ;  /* 0x000000402d337810 */ /* 0x041fe40007ffe0ff */
[C---:B------:R-:W-:Y:S02]  /*0260*/  IADD3 R52, PT, PT, R45.reuse, 0x60, RZ ;  /* 0x000000602d347810 */ /* 0x040fe40007ffe0ff */
[C---:B------:R-:W-:Y:S02]  /*0270*/  IADD3 R53, PT, PT, R45.reuse, 0x80, RZ ;  /* 0x000000802d357810 */ /* 0x040fe40007ffe0ff */
[----:B------:R-:W-:-:S02]  /*0280*/  IADD3 R54, PT, PT, R45, 0xa0, RZ ;  /* 0x000000a02d367810 */ /* 0x000fc40007ffe0ff */
[C---:B------:R-:W-:Y:S02]  /*0290*/  IADD3 R55, PT, PT, R45.reuse, 0xe0, RZ ;  /* 0x000000e02d377810 */ /* 0x040fe40007ffe0ff */
[C---:B------:R-:W-:Y:S02]  /*02a0*/  IADD3 R56, PT, PT, R45.reuse, 0x100, RZ ;  /* 0x000001002d387810 */ /* 0x040fe40007ffe0ff */
[C---:B------:R-:W-:Y:S02]  /*02b0*/  IADD3 R57, PT, PT, R45.reuse, 0x120, RZ ;  /* 0x000001202d397810 */ /* 0x040fe40007ffe0ff */
        /* <DEDUP_REMOVED lines=21> */
[----:B------:R-:W-:Y:S02]  /*0410*/  IADD3 R79, PT, PT, R45, 0x3e0, RZ ;  /* 0x000003e02d4f7810 */ /* 0x000fe40007ffe0ff */
[----:B--2---:R-:W-:-:S07]  /*0420*/  IADD3 R49, PT, PT, R46, R45, RZ ;  /* 0x0000002d2e317210 */ /* 0x004fce0007ffe0ff */
.L_x_66:
[C---:B------:R-:W-:Y:S01]  /*0430*/  ISETP.GE.AND P1, PT, R45.reuse, UR37, PT ;  /* 0x000000252d007c0c */ /* 0x040fe2000bf26270 */
[----:B------:R-:W-:Y:S01]  /*0440*/  HFMA2 R8, -RZ, RZ, -32.65625, 4.5359134674072265625e-05 ;  /* 0xd01502f9ff087431 */ /* 0x000fe200000001ff */
[C---:B------:R-:W-:Y:S02]  /*0450*/  IADD3 R0, PT, PT, R45.reuse, 0x20, RZ ;  /* 0x000000202d007810 */ /* 0x040fe40007ffe0ff */
[----:B------:R-:W-:Y:S02]  /*0460*/  IADD3 R50, P0, PT, R45, R46, RZ ;  /* 0x0000002e2d327210 */ /* 0x000fe40007f1e0ff */
[----:B------:R-:W-:Y:S02]  /*0470*/  ISETP.GE.AND P3, PT, R0, UR37, PT ;  /* 0x0000002500007c0c */ /* 0x000fe4000bf66270 */
[----:B0-----:R-:W-:Y:S02]  /*0480*/  LEA.HI.X.SX32 R3, R46, RZ, 0x1, P0 ;  /* 0x000000ff2e037211 */ /* 0x001fe400000f0eff */
[----:B------:R-:W-:-:S02]  /*0490*/  SHF.L.U32 R48, R50, 0x2, RZ ;  /* 0x0000000232307819 */ /* 0x000fc400000006ff */
[----:B------:R-:W-:Y:S01]  /*04a0*/  MOV R6, 0xd01502f9 ;  /* 0xd01502f900067802 */ /* 0x000fe20000000f00 */
[----:B------:R-:W0:Y:S01]  /*04b0*/  @!P1 LDC.64 R4, c[0x0][0x380] ;  /* 0x0000e000ff049b82 */ /* 0x000e220000000a00 */
[----:B------:R-:W-:Y:S02]  /*04c0*/  @!P1 R2UR UR4, R42 ;  /* 0x000000002a0492ca */ /* 0x000fe400000e0000 */
[C---:B------:R-:W-:Y:S02]  /*04d0*/  @!P1 R2UR UR5, R43.reuse ;  /* 0x000000002b0592ca */ /* 0x040fe400000e0000 */
[----:B------:R-:W-:Y:S02]  /*04e0*/  SHF.L.U64.HI R50, R50, 0x2, R3 ;  /* 0x0000000232327819 */ /* 0x000fe40000010203 */
[----:B------:R-:W-:Y:S02]  /*04f0*/  @!P3 R2UR UR6, R42 ;  /* 0x000000002a06b2ca */ /* 0x000fe400000e0000 */
[----:B------:R-:W-:-:S02]  /*0500*/  @!P3 R2UR UR7, R43 ;  /* 0x000000002b07b2ca */ /* 0x000fc400000e0000 */
[----:B------:R-:W-:-:S04]  /*0510*/  IADD3 R2, P0, PT, R48, UR38, RZ ;  /* 0x0000002630027c10 */ /* 0x000fc8000ff1e0ff */
[----:B------:R-:W-:-:S07]  /*0520*/  IADD3.X R3, PT, PT, R50, UR39, RZ, P0, !PT ;  /* 0x0000002732037c10 */ /* 0x000fce00087fe4ff */
[----:B------:R-:W2:Y:S01]  /*0530*/  @!P3 LDG.E R8, desc[UR6][R2.64+0x80] ;  /* 0x000080060208b981 */ /* 0x000ea2000c1e1900 */
[----:B0-----:R-:W-:-:S05]  /*0540*/  @!P1 IMAD.WIDE R4, R49, 0x4, R4 ;  /* 0x0000000431049825 */ /* 0x001fca00078e0204 */
[----:B------:R0:W3:Y:S01]  /*0550*/  @!P1 LDG.E R6, desc[UR4][R4.64] ;  /* 0x0000000404069981 */ /* 0x0000e2000c1e1900 */
[----:B------:R-:W-:Y:S02]  /*0560*/  ISETP.GE.AND P2, PT, R51, UR37, PT ;  /* 0x0000002533007c0c */ /* 0x000fe4000bf46270 */
[----:B------:R-:W-:Y:S02]  /*0570*/  ISETP.GE.AND P4, PT, R52, UR37, PT ;  /* 0x0000002534007c0c */ /* 0x000fe4000bf86270 */
[----:B------:R-:W-:Y:S02]  /*0580*/  ISETP.GE.AND P5, PT, R53, UR37, PT ;  /* 0x0000002535007c0c */ /* 0x000fe4000bfa6270 */
[----:B------:R-:W-:Y:S02]  /*0590*/  ISETP.GE.AND P6, PT, R54, UR37, PT ;  /* 0x0000002536007c0c */ /* 0x000fe4000bfc6270 */
[----:B------:R-:W-:Y:S02]  /*05a0*/  IADD3 R0, PT, PT, R45, 0xc0, RZ ;  /* 0x000000c02d007810 */ /* 0x000fe40007ffe0ff */
[----:B------:R-:W-:-:S03]  /*05b0*/  MOV R13, 0xd01502f9 ;  /* 0xd01502f9000d7802 */ /* 0x000fc60000000f00 */
[----:B------:R-:W-:Y:S02]  /*05c0*/  @!P2 R2UR UR4, R42 ;  /* 0x000000002a04a2ca */ /* 0x000fe400000e0000 */
[C---:B------:R-:W-:Y:S01]  /*05d0*/  @!P2 R2UR UR5, R43.reuse ;  /* 0x000000002b05a2ca */ /* 0x040fe200000e0000 */
[----:B0-----:R-:W-:Y:S01]  /*05e0*/  HFMA2 R4, -RZ, RZ, -32.65625, 4.5359134674072265625e-05 ;  /* 0xd01502f9ff047431 */ /* 0x001fe200000001ff */
[----:B------:R-:W-:Y:S02]  /*05f0*/  ISETP.GE.AND P0, PT, R0, UR37, PT ;  /* 0x0000002500007c0c */ /* 0x000fe4000bf06270 */
[C---:B------:R-:W-:Y:S02]  /*0600*/  @!P4 R2UR UR6, R42.reuse ;  /* 0x000000002a06c2ca */ /* 0x040fe400000e0000 */
[----:B------:R-:W-:Y:S02]  /*0610*/  @!P4 R2UR UR7, R43 ;  /* 0x000000002b07c2ca */ /* 0x000fe400000e0000 */
[----:B------:R-:W-:-:S02]  /*0620*/  @!P5 R2UR UR8, R42 ;  /* 0x000000002a08d2ca */ /* 0x000fc400000e0000 */
[C---:B------:R-:W-:Y:S01]  /*0630*/  @!P5 R2UR UR9, R43.reuse ;  /* 0x000000002b09d2ca */ /* 0x040fe200000e0000 */
[----:B------:R-:W-:Y:S01]  /*0640*/  HFMA2 R100, -RZ, RZ, -32.65625, 4.5359134674072265625e-05 ;  /* 0xd01502f9ff647431 */ /* 0x000fe200000001ff */
[----:B------:R-:W-:Y:S01]  /*0650*/  MOV R80, 0xd01502f9 ;  /* 0xd01502f900507802 */ /* 0x000fe20000000f00 */
[----:B------:R-:W4:Y:S01]  /*0660*/  @!P2 LDG.E R4, desc[UR4][R2.64+0x100] ;  /* 0x000100040204a981 */ /* 0x000f22000c1e1900 */
[C---:B------:R-:W-:Y:S02]  /*0670*/  @!P6 R2UR UR10, R42.reuse ;  /* 0x000000002a0ae2ca */ /* 0x040fe400000e0000 */
[C---:B------:R-:W-:Y:S02]  /*0680*/  @!P6 R2UR UR11, R43.reuse ;  /* 0x000000002b0be2ca */ /* 0x040fe400000e0000 */
[----:B------:R-:W-:Y:S01]  /*0690*/  @!P0 R2UR UR4, R42 ;  /* 0x000000002a0482ca */ /* 0x000fe200000e0000 */
[----:B------:R-:W5:Y:S01]  /*06a0*/  @!P4 LDG.E R80, desc[UR6][R2.64+0x180] ;  /* 0x000180060250c981 */ /* 0x000f62000c1e1900 */
[----:B------:R-:W-:Y:S01]  /*06b0*/  @!P0 R2UR UR5, R43 ;  /* 0x000000002b0582ca */ /* 0x000fe200000e0000 */
[----:B------:R-:W-:Y:S01]  /*06c0*/  HFMA2 R94, -RZ, RZ, -32.65625, 4.5359134674072265625e-05 ;  /* 0xd01502f9ff5e7431 */ /* 0x000fe200000001ff */
[----:B------:R-:W-:Y:S01]  /*06d0*/  MOV R98, 0xd01502f9 ;  /* 0xd01502f900627802 */ /* 0x000fe20000000f00 */
[----:B------:R-:W5:Y:S01]  /*06e0*/  @!P5 LDG.E R100, desc[UR8][R2.64+0x200] ;  /* 0x000200080264d981 */ /* 0x000f62000c1e1900 */
[----:B------:R-:W-:-:S05]  /*06f0*/  MOV R96, 0xd01502f9 ;  /* 0xd01502f900607802 */ /* 0x000fca0000000f00 */
[----:B------:R-:W5:Y:S04]  /*0700*/  @!P6 LDG.E R98, desc[UR10][R2.64+0x280] ;  /* 0x0002800a0262e981 */ /* 0x000f68000c1e1900 */
[----:B------:R-:W5:Y:S01]  /*0710*/  @!P0 LDG.E R94, desc[UR4][R2.64+0x300] ;  /* 0x00030004025e8981 */ /* 0x000f62000c1e1900 */
[----:B---3--:R-:W-:-:S04]  /*0720*/  @!P1 FMNMX R13, R6, -1.00000000000000000000e+10, !PT ;  /* 0xd01502f9060d9809 */ /* 0x008fc80007800000 */
[----:B--2---:R-:W-:Y:S02]  /*0730*/  @!P3 FMNMX R13, R13, R8, !PT ;  /* 0x000000080d0db209 */ /* 0x004fe40007800000 */
[----:B------:R-:W-:-:S13]  /*0740*/  ISETP.GE.AND P3, PT, R55, UR37, PT ;  /* 0x0000002537007c0c */ /* 0x000fda000bf66270 */
[----:B------:R-:W-:Y:S02]  /*0750*/  @!P3 R2UR UR6, R42 ;  /* 0x000000002a06b2ca */ /* 0x000fe400000e0000 */
[----:B------:R-:W-:-:S13]  /*0760*/  @!P3 R2UR UR7, R43 ;  /* 0x000000002b07b2ca */ /* 0x000fda00000e0000 */
[----:B------:R-:W2:Y:S01]  /*0770*/  @!P3 LDG.E R96, desc[UR6][R2.64+0x380] ;  /* 0x000380060260b981 */ /* 0x000ea2000c1e1900 */
[----:B----4-:R-:W-:Y:S02]  /*0780*/  @!P2 FMNMX R13, R13, R4, !PT ;  /* 0x000000040d0da209 */ /* 0x010fe40007800000 */
[----:B------:R-:W-:Y:S02]  /*0790*/  ISETP.GE.AND P2, PT, R56, UR37, PT ;  /* 0x0000002538007c0c */ /* 0x000fe4000bf46270 */
[----:B-----5:R-:W-:Y:S02]  /*07a0*/  @!P4 FMNMX R13, R13, R80, !PT ;  /* 0x000000500d0dc209 */ /* 0x020fe40007800000 */
[----:B------:R-:W-:Y:S02]  /*07b0*/  ISETP.GE.AND P4, PT, R57, UR37, PT ;  /* 0x0000002539007c0c */ /* 0x000fe4000bf86270 */
[----:B------:R-:W-:Y:S02]  /*07c0*/  @!P5 FMNMX R13, R13, R100, !PT ;  /* 0x000000640d0dd209 */ /* 0x000fe40007800000 */
[----:B------:R-:W-:-:S02]  /*07d0*/  ISETP.GE.AND P5, PT, R58, UR37, PT ;  /* 0x000000253a007c0c */ /* 0x000fc4000bfa6270 */
[----:B------:R-:W-:Y:S02]  /*07e0*/  @!P6 FMNMX R13, R13, R98, !PT ;  /* 0x000000620d0de209 */ /* 0x000fe40007800000 */
[----:B------:R-:W-:Y:S02]  /*07f0*/  ISETP.GE.AND P6, PT, R59, UR37, PT ;  /* 0x000000253b007c0c */ /* 0x000fe4000bfc6270 */
[----:B------:R-:W-:Y:S02]  /*0800*/  @!P2 R2UR UR4, R42 ;  /* 0x000000002a04a2ca */ /* 0x000fe400000e0000 */
[----:B------:R-:W-:Y:S01]  /*0810*/  @!P2 R2UR UR5, R43 ;  /* 0x000000002b05a2ca */ /* 0x000fe200000e0000 */
[----:B------:R-:W-:Y:S01]  /*0820*/  HFMA2 R88, -RZ, RZ, -32.65625, 4.5359134674072265625e-05 ;  /* 0xd01502f9ff587431 */ /* 0x000fe200000001ff */
[----:B------:R-:W-:Y:S02]  /*0830*/  @!P0 FMNMX R13, R13, R94, !PT ;  /* 0x0000005e0d0d8209 */ /* 0x000fe40007800000 */
[----:B------:R-:W-:-:S02]  /*0840*/  ISETP.GE.AND P0, PT, R60, UR37, PT ;  /* 0x000000253c007c0c */ /* 0x000fc4000bf06270 */
[C---:B------:R-:W-:Y:S02]  /*0850*/  @!P4 R2UR UR6, R42.reuse ;  /* 0x000000002a06c2ca */ /* 0x040fe400000e0000 */
[C---:B------:R-:W-:Y:S02]  /*0860*/  @!P4 R2UR UR7, R43.reuse ;  /* 0x000000002b07c2ca */ /* 0x040fe400000e0000 */
[C---:B------:R-:W-:Y:S02]  /*0870*/  @!P5 R2UR UR8, R42.reuse ;  /* 0x000000002a08d2ca */ /* 0x040fe400000e0000 */
[----:B------:R-:W-:Y:S01]  /*0880*/  @!P5 R2UR UR9, R43 ;  /* 0x000000002b09d2ca */ /* 0x000fe200000e0000 */
[----:B------:R-:W-:Y:S01]  /*0890*/  HFMA2 R82, -RZ, RZ, -32.65625, 4.5359134674072265625e-05 ;  /* 0xd01502f9ff527431 */ /* 0x000fe200000001ff */
[----:B------:R-:W-:Y:S01]  /*08a0*/  MOV R92, 0xd01502f9 ;  /* 0xd01502f9005c7802 */ /* 0x000fe20000000f00 */
[----:B------:R-:W3:Y:S01]  /*08b0*/  @!P2 LDG.E R88, desc[UR4][R2.64+0x400] ;  /* 0x000400040258a981 */ /* 0x000ee2000c1e1900 */
[----:B------:R-:W-:-:S02]  /*08c0*/  @!P6 R2UR UR10, R42 ;  /* 0x000000002a0ae2ca */ /* 0x000fc400000e0000 */
[C---:B------:R-:W-:Y:S02]  /*08d0*/  @!P6 R2UR UR11, R43.reuse ;  /* 0x000000002b0be2ca */ /* 0x040fe400000e0000 */
[----:B------:R-:W-:Y:S01]  /*08e0*/  @!P0 R2UR UR4, R42 ;  /* 0x000000002a0482ca */ /* 0x000fe200000e0000 */
[----:B------:R-:W4:Y:S01]  /*08f0*/  @!P4 LDG.E R92, desc[UR6][R2.64+0x480] ;  /* 0x00048006025cc981 */ /* 0x000f22000c1e1900 */
[----:B------:R-:W-:Y:S01]  /*0900*/  @!P0 R2UR UR5, R43 ;  /* 0x000000002b0582ca */ /* 0x000fe200000e0000 */
[----:B------:R-:W-:Y:S01]  /*0910*/  HFMA2 R86, -RZ, RZ, -32.65625, 4.5359134674072265625e-05 ;  /* 0xd01502f9ff567431 */ /* 0x000fe200000001ff */
[----:B------:R-:W-:Y:S01]  /*0920*/  MOV R84, 0xd01502f9 ;  /* 0xd01502f900547802 */ /* 0x000fe20000000f00 */
[----:B------:R-:W5:Y:S01]  /*0930*/  @!P5 LDG.E R82, desc[UR8][R2.64+0x500] ;  /* 0x000500080252d981 */ /* 0x000f62000c1e1900 */
[----:B------:R-:W-:-:S05]  /*0940*/  MOV R102, 0xd01502f9 ;  /* 0xd01502f900667802 */ /* 0x000fca0000000f00 */
[----:B------:R-:W5:Y:S04]  /*0950*/  @!P6 LDG.E R84, desc[UR10][R2.64+0x580] ;  /* 0x0005800a0254e981 */ /* 0x000f68000c1e1900 */
[----:B------:R-:W5:Y:S01]  /*0960*/  @!P0 LDG.E R86, desc[UR4][R2.64+0x600] ;  /* 0x0006000402568981 */ /* 0x000f62000c1e1900 */
[----:B--2---:R-:W-:Y:S02]  /*0970*/  @!P3 FMNMX R13, R13, R96, !PT ;  /* 0x000000600d0db209 */ /* 0x004fe40007800000 */
[----:B------:R-:W-:-:S13]  /*0980*/  ISETP.GE.AND P3, PT, R61, UR37, PT ;  /* 0x000000253d007c0c */ /* 0x000fda000bf66270 */
[----:B------:R-:W-:Y:S02]  /*0990*/  @!P3 R2UR UR6, R42 ;  /* 0x000000002a06b2ca */ /* 0x000fe400000e0000 */
[----:B------:R-:W-:-:S13]  /*09a0*/  @!P3 R2UR UR7, R43 ;  /* 0x000000002b07b2ca */ /* 0x000fda00000e0000 */
[----:B------:R-:W2:Y:S01]  /*09b0*/  @!P3 LDG.E R102, desc[UR6][R2.64+0x680] ;  /* 0x000680060266b981 */ /* 0x000ea2000c1e1900 */
[----:B---3--:R-:W-:Y:S02]  /*09c0*/  @!P2 FMNMX R13, R13, R88, !PT ;  /* 0x000000580d0da209 */ /* 0x008fe40007800000 */
[----:B------:R-:W-:Y:S02]  /*09d0*/  ISETP.GE.AND P2, PT, R62, UR37, PT ;  /* 0x000000253e007c0c */ /* 0x000fe4000bf46270 */
[----:B----4-:R-:W-:Y:S02]  /*09e0*/  @!P4 FMNMX R13, R13, R92, !PT ;  /* 0x0000005c0d0dc209 */ /* 0x010fe40007800000 */
[----:B------:R-:W-:Y:S02]  /*09f0*/  ISETP.GE.AND P4, PT, R63, UR37, PT ;  /* 0x000000253f007c0c */ /* 0x000fe4000bf86270 */
[----:B-----5:R-:W-:Y:S02]  /*0a00*/  @!P5 FMNMX R13, R13, R82, !PT ;  /* 0x000000520d0dd209 */ /* 0x020fe40007800000 */
        /* <DEDUP_REMOVED lines=67> */
[----:B------:R-:W-:Y:S01]  /*0e40*/  HFMA2 R18, -RZ, RZ, -32.65625, 4.5359134674072265625e-05 ;  /* 0xd01502f9ff127431 */ /* 0x000fe200000001ff */
[----:B---3--:R-:W-:Y:S02]  /*0e50*/  @!P2 FMNMX R13, R13, R36, !PT ;  /* 0x000000240d0da209 */ /* 0x008fe40007800000 */
[----:B------:R-:W-:Y:S02]  /*0e60*/  ISETP.GE.AND P2, PT, R74, UR37, PT ;  /* 0x000000254a007c0c */ /* 0x000fe4000bf46270 */
[----:B----4-:R-:W-:Y:S02]  /*0e70*/  @!P4 FMNMX R13, R13, R30, !PT ;  /* 0x0000001e0d0dc209 */ /* 0x010fe40007800000 */
[----:B------:R-:W-:Y:S02]  /*0e80*/  ISETP.GE.AND P4, PT, R75, UR37, PT ;  /* 0x000000254b007c0c */ /* 0x000fe4000bf86270 */
[----:B-----5:R-:W-:-:S02]  /*0e90*/  @!P5 FMNMX R13, R13, R34, !PT ;  /* 0x000000220d0dd209 */ /* 0x020fc40007800000 */
[----:B------:R-:W-:Y:S02]  /*0ea0*/  ISETP.GE.AND P5, PT, R76, UR37, PT ;  /* 0x000000254c007c0c */ /* 0x000fe4000bfa6270 */
[----:B------:R-:W-:Y:S02]  /*0eb0*/  @!P6 FMNMX R13, R13, R16, !PT ;  /* 0x000000100d0de209 */ /* 0x000fe40007800000 */
[----:B------:R-:W-:Y:S02]  /*0ec0*/  ISETP.GE.AND P6, PT, R77, UR37, PT ;  /* 0x000000254d007c0c */ /* 0x000fe4000bfc6270 */
[----:B------:R-:W-:Y:S02]  /*0ed0*/  @!P2 R2UR UR4, R42 ;  /* 0x000000002a04a2ca */ /* 0x000fe400000e0000 */
[----:B------:R-:W-:Y:S02]  /*0ee0*/  @!P2 R2UR UR5, R43 ;  /* 0x000000002b05a2ca */ /* 0x000fe400000e0000 */
[----:B------:R-:W-:-:S02]  /*0ef0*/  @!P0 FMNMX R13, R13, R10, !PT ;  /* 0x0000000a0d0d8209 */ /* 0x000fc40007800000 */
[----:B------:R-:W-:Y:S02]  /*0f00*/  ISETP.GE.AND P0, PT, R78, UR37, PT ;  /* 0x000000254e007c0c */ /* 0x000fe4000bf06270 */
        /* <DEDUP_REMOVED lines=23> */
[----:B------:R-:W-:Y:S01]  /*1080*/  UMOV UR4, 0xffffffff ;  /* 0xffffffff00047882 */ /* 0x000fe20000000000 */
[----:B------:R-:W-:Y:S02]  /*1090*/  IADD3 R47, PT, PT, R44, R47, RZ ;  /* 0x0000002f2c2f7210 */ /* 0x000fe40007ffe0ff */
[----:B---3--:R-:W-:-:S04]  /*10a0*/  @!P2 FMNMX R13, R13, R18, !PT ;  /* 0x000000120d0da209 */ /* 0x008fc80007800000 */
[----:B----4-:R-:W-:-:S04]  /*10b0*/  @!P4 FMNMX R13, R13, R24, !PT ;  /* 0x000000180d0dc209 */ /* 0x010fc80007800000 */
[----:B-----5:R-:W-:-:S04]  /*10c0*/  @!P5 FMNMX R13, R13, R20, !PT ;  /* 0x000000140d0dd209 */ /* 0x020fc80007800000 */
[----:B------:R-:W-:-:S04]  /*10d0*/  @!P6 FMNMX R13, R13, R22, !PT ;  /* 0x000000160d0de209 */ /* 0x000fc80007800000 */
[----:B------:R-:W-:Y:S02]  /*10e0*/  @!P0 FMNMX R13, R13, R28, !PT ;  /* 0x0000001c0d0d8209 */ /* 0x000fe40007800000 */
[----:B------:R-:W-:Y:S02]  /*10f0*/  ISETP.GE.AND P2, PT, R47, UR36, PT ;  /* 0x000000242f007c0c */ /* 0x000fe4000bf46270 */
[----:B--2---:R-:W-:Y:S01]  /*1100*/  @!P3 FMNMX R13, R13, R32, !PT ;  /* 0x000000200d0db209 */ /* 0x004fe20007800000 */
[----:B------:R-:W-:Y:S10]  /*1110*/  BRA.DIV UR4, `(.L_x_1) ;  /* 0x0000003a04f87947 */ /* 0x000ff4000b800000 */
[----:B------:R-:W0:Y:S01]  /*1120*/  SHFL.BFLY PT, R14, R13, 0x10, 0x1f ;  /* 0x0e001f000d0e7f89 */ /* 0x000e2200000e0000 */
[----:B------:R-:W-:Y:S02]  /*1130*/  MOV R11, 0x3bbb989d ;  /* 0x3bbb989d000b7802 */ /* 0x000fe40000000f00 */
[----:B------:R-:W-:Y:S02]  /*1140*/  MOV R12, 0x437c0000 ;  /* 0x437c0000000c7802 */ /* 0x000fe40000000f00 */
[----:B0-----:R-:W-:-:S05]  /*1150*/  FMNMX R13, R14, R13, !PT ;  /* 0x0000000d0e0d7209 */ /* 0x001fca0007800000 */
[----:B------:R-:W0:Y:S02]  /*1160*/  SHFL.BFLY PT, R14, R13, 0x8, 0x1f ;  /* 0x0d001f000d0e7f89 */ /* 0x000e2400000e0000 */
[----:B0-----:R-:W-:-:S05]  /*1170*/  FMNMX R0, R13, R14, !PT ;  /* 0x0000000e0d007209 */ /* 0x001fca0007800000 */
[----:B------:R-:W0:Y:S02]  /*1180*/  SHFL.BFLY PT, R14, R0, 0x4, 0x1f ;  /* 0x0c801f00000e7f89 */ /* 0x000e2400000e0000 */
[----:B0-----:R-:W-:-:S05]  /*1190*/  FMNMX R2, R0, R14, !PT ;  /* 0x0000000e00027209 */ /* 0x001fca0007800000 */
[----:B------:R-:W0:Y:S02]  /*11a0*/  SHFL.BFLY PT, R14, R2, 0x2, 0x1f ;  /* 0x0c401f00020e7f89 */ /* 0x000e2400000e0000 */
[----:B0-----:R-:W-:-:S05]  /*11b0*/  FMNMX R3, R2, R14, !PT ;  /* 0x0000000e02037209 */ /* 0x001fca0007800000 */
[----:B------:R-:W0:Y:S02]  /*11c0*/  SHFL.BFLY PT, R14, R3, 0x1, 0x1f ;  /* 0x0c201f00030e7f89 */ /* 0x000e2400000e0000 */
[----:B0-----:R-:W-:-:S05]  /*11d0*/  FMNMX R5, R3, R14, !PT ;  /* 0x0000000e03057209 */ /* 0x001fca0007800000 */
[C---:B------:R-:W-:Y:S01]  /*11e0*/  FADD R112, -R5.reuse, R6 ;  /* 0x0000000605707221 */ /* 0x040fe20000000100 */
[C---:B------:R-:W-:Y:S01]  /*11f0*/  FADD R114, -R5.reuse, R8 ;  /* 0x0000000805727221 */ /* 0x040fe20000000100 */
[C---:B------:R-:W-:Y:S01]  /*1200*/  FADD R118, -R5.reuse, R80 ;  /* 0x0000005005767221 */ /* 0x040fe20000000100 */
[C---:B------:R-:W-:Y:S01]  /*1210*/  FADD R116, -R5.reuse, R4 ;  /* 0x0000000405747221 */ /* 0x040fe20000000100 */
[-C--:B------:R-:W-:Y:S01]  /*1220*/  FFMA.SAT R3, R112, R11.reuse, 0.5 ;  /* 0x3f00000070037423 */ /* 0x080fe2000000200b */
[-C--:B------:R-:W-:Y:S01]  /*1230*/  FFMA.SAT R33, R114, R11.reuse, 0.5 ;  /* 0x3f00000072217423 */ /* 0x080fe2000000200b */
[C---:B------:R-:W-:Y:S01]  /*1240*/  FADD R90, -R5.reuse, R82 ;  /* 0x00000052055a7221 */ /* 0x040fe20000000100 */
[----:B------:R-:W-:Y:S01]  /*1250*/  FADD R100, -R5, R100 ;  /* 0x0000006405647221 */ /* 0x000fe20000000100 */
[-C--:B------:R-:W-:Y:S01]  /*1260*/  FFMA.RM R3, R3, R12.reuse, 12582913 ;  /* 0x4b40000103037423 */ /* 0x080fe2000000400c */
[C---:B------:R-:W-:Y:S01]  /*1270*/  FADD R98, -R5.reuse, R98 ;  /* 0x0000006205627221 */ /* 0x040fe20000000100 */
        /* <DEDUP_REMOVED lines=24> */
[----:B------:R-:W-:Y:S01]  /*1400*/  FADD R14, -R5, R32 ;  /* 0x00000020050e7221 */ /* 0x000fe20000000100 */
[-C--:B------:R-:W-:Y:S01]  /*1410*/  FFMA.RM R33, R33, R12.reuse, 12582913 ;  /* 0x4b40000121217423 */ /* 0x080fe2000000400c */
[----:B------:R-:W-:Y:S01]  /*1420*/  FADD R5, R3, -12583039 ;  /* 0xcb40007f03057421 */ /* 0x000fe20000000000 */
[-C--:B------:R-:W-:Y:S01]  /*1430*/  FFMA.SAT R13, R118, R11.reuse, 0.5 ;  /* 0x3f000000760d7423 */ /* 0x080fe2000000200b */
[-C--:B------:R-:W-:Y:S01]  /*1440*/  FFMA.SAT R9, R116, R11.reuse, 0.5 ;  /* 0x3f00000074097423 */ /* 0x080fe2000000200b */
[----:B------:R-:W-:Y:S01]  /*1450*/  FADD R7, R33, -12583039 ;  /* 0xcb40007f21077421 */ /* 0x000fe20000000000 */
[----:B------:R-:W-:Y:S01]  /*1460*/  FFMA R41, R112, 1.4426950216293334961, -R5 ;  /* 0x3fb8aa3b70297823 */ /* 0x000fe20000000805 */
[-C--:B------:R-:W-:Y:S01]  /*1470*/  FFMA.RM R5, R13, R12.reuse, 12582913 ;  /* 0x4b4000010d057423 */ /* 0x080fe2000000400c */
[-C--:B------:R-:W-:Y:S01]  /*1480*/  FFMA.RM R34, R9, R12.reuse, 12582913 ;  /* 0x4b40000109227423 */ /* 0x080fe2000000400c */
[----:B------:R-:W-:Y:S01]  /*1490*/  FFMA R7, R114, 1.4426950216293334961, -R7 ;  /* 0x3fb8aa3b72077823 */ /* 0x000fe20000000807 */
[-C--:B------:R-:W-:Y:S01]  /*14a0*/  FFMA.SAT R85, R100, R11.reuse, 0.5 ;  /* 0x3f00000064557423 */ /* 0x080fe2000000200b */
[----:B------:R-:W-:Y:S01]  /*14b0*/  FADD R9, R5, -12583039 ;  /* 0xcb40007f05097421 */ /* 0x000fe20000000000 */
[-C--:B------:R-:W-:Y:S01]  /*14c0*/  FFMA.SAT R13, R98, R11.reuse, 0.5 ;  /* 0x3f000000620d7423 */ /* 0x080fe2000000200b */
[----:B------:R-:W-:Y:S01]  /*14d0*/  FFMA R89, R114, 1.925963033500011079e-08, R7 ;  /* 0x32a5706072597823 */ /* 0x000fe20000000007 */
[----:B------:R-:W-:Y:S01]  /*14e0*/  FADD R7, R34, -12583039 ;  /* 0xcb40007f22077421 */ /* 0x000fe20000000000 */
[----:B------:R-:W-:Y:S01]  /*14f0*/  FFMA R9, R118, 1.4426950216293334961, -R9 ;  /* 0x3fb8aa3b76097823 */ /* 0x000fe20000000809 */
[-C--:B------:R-:W-:Y:S01]  /*1500*/  FFMA.RM R85, R85, R12.reuse, 12582913 ;  /* 0x4b40000155557423 */ /* 0x080fe2000000400c */
[-C--:B------:R-:W-:Y:S01]  /*1510*/  FFMA.SAT R83, R94, R11.reuse, 0.5 ;  /* 0x3f0000005e537423 */ /* 0x080fe2000000200b */
[----:B------:R-:W-:Y:S01]  /*1520*/  FFMA R87, R116, 1.4426950216293334961, -R7 ;  /* 0x3fb8aa3b74577823 */ /* 0x000fe20000000807 */
[----:B------:R-:W-:Y:S01]  /*1530*/  FFMA R35, R118, 1.925963033500011079e-08, R9 ;  /* 0x32a5706076237823 */ /* 0x000fe20000000009 */
[-C--:B------:R-:W-:Y:S01]  /*1540*/  FFMA.RM R7, R13, R12.reuse, 12582913 ;  /* 0x4b4000010d077423 */ /* 0x080fe2000000400c */
[----:B------:R-:W-:Y:S01]  /*1550*/  FADD R9, R85, -12583039 ;  /* 0xcb40007f55097421 */ /* 0x000fe20000000000 */
[-C--:B------:R-:W-:Y:S01]  /*1560*/  FFMA.SAT R81, R96, R11.reuse, 0.5 ;  /* 0x3f00000060517423 */ /* 0x080fe2000000200b */
[-C--:B------:R-:W-:Y:S01]  /*1570*/  FFMA.RM R83, R83, R12.reuse, 12582913 ;  /* 0x4b40000153537423 */ /* 0x080fe2000000400c */
[----:B------:R-:W-:Y:S01]  /*1580*/  FADD R13, R7, -12583039 ;  /* 0xcb40007f070d7421 */ /* 0x000fe20000000000 */
[----:B------:R-:W-:Y:S01]  /*1590*/  FFMA R9, R100, 1.4426950216293334961, -R9 ;  /* 0x3fb8aa3b64097823 */ /* 0x000fe20000000809 */
[-C--:B------:R-:W-:Y:S01]  /*15a0*/  FFMA.RM R81, R81, R12.reuse, 12582913 ;  /* 0x4b40000151517423 */ /* 0x080fe2000000400c */
[-C--:B------:R-:W-:Y:S01]  /*15b0*/  FFMA.SAT R17, R88, R11.reuse, 0.5 ;  /* 0x3f00000058117423 */ /* 0x080fe2000000200b */
[----:B------:R-:W-:Y:S01]  /*15c0*/  FFMA R13, R98, 1.4426950216293334961, -R13 ;  /* 0x3fb8aa3b620d7823 */ /* 0x000fe2000000080d */
[----:B------:R-:W-:Y:S01]  /*15d0*/  FFMA R100, R100, 1.925963033500011079e-08, R9 ;  /* 0x32a5706064647823 */ /* 0x000fe20000000009 */
[----:B------:R-:W-:Y:S01]  /*15e0*/  FADD R9, R83, -12583039 ;  /* 0xcb40007f53097421 */ /* 0x000fe20000000000 */
[----:B------:R-:W-:Y:S01]  /*15f0*/  FADD R15, R81, -12583039 ;  /* 0xcb40007f510f7421 */ /* 0x000fe20000000000 */
[----:B------:R-:W-:Y:S01]  /*1600*/  FFMA R98, R98, 1.925963033500011079e-08, R13 ;  /* 0x32a5706062627823 */ /* 0x000fe2000000000d */
[-C--:B------:R-:W-:Y:S01]  /*1610*/  FFMA.SAT R37, R92, R11.reuse, 0.5 ;  /* 0x3f0000005c257423 */ /* 0x080fe2000000200b */
[----:B------:R-:W-:Y:S01]  /*1620*/  FFMA R13, R94, 1.4426950216293334961, -R9 ;  /* 0x3fb8aa3b5e0d7823 */ /* 0x000fe20000000809 */
[-C--:B------:R-:W-:Y:S01]  /*1630*/  FFMA.RM R9, R17, R12.reuse, 12582913 ;  /* 0x4b40000111097423 */ /* 0x080fe2000000400c */
[----:B------:R-:W-:Y:S01]  /*1640*/  FFMA R15, R96, 1.4426950216293334961, -R15 ;  /* 0x3fb8aa3b600f7823 */ /* 0x000fe2000000080f */
[-C--:B------:R-:W-:Y:S01]  /*1650*/  FFMA.SAT R17, R90, R11.reuse, 0.5 ;  /* 0x3f0000005a117423 */ /* 0x080fe2000000200b */
[----:B------:R-:W-:Y:S01]  /*1660*/  FFMA R94, R94, 1.925963033500011079e-08, R13 ;  /* 0x32a570605e5e7823 */ /* 0x000fe2000000000d */
[----:B------:R-:W-:Y:S01]  /*1670*/  FADD R13, R9, -12583039 ;  /* 0xcb40007f090d7421 */ /* 0x000fe20000000000 */
[----:B------:R-:W-:Y:S01]  /*1680*/  FFMA R96, R96, 1.925963033500011079e-08, R15 ;  /* 0x32a5706060607823 */ /* 0x000fe2000000000f */
[-C--:B------:R-:W-:Y:S01]  /*1690*/  FFMA.RM R37, R37, R12.reuse, 12582913 ;  /* 0x4b40000125257423 */ /* 0x080fe2000000400c */
[-C--:B------:R-:W-:Y:S01]  /*16a0*/  FFMA.SAT R31, R0, R11.reuse, 0.5 ;  /* 0x3f000000001f7423 */ /* 0x080fe2000000200b */
[----:B------:R-:W-:Y:S01]  /*16b0*/  FFMA R15, R88, 1.4426950216293334961, -R13 ;  /* 0x3fb8aa3b580f7823 */ /* 0x000fe2000000080d */
[-C--:B------:R-:W-:Y:S01]  /*16c0*/  FFMA.RM R13, R17, R12.reuse, 12582913 ;  /* 0x4b400001110d7423 */ /* 0x080fe2000000400c */
[----:B------:R-:W-:Y:S01]  /*16d0*/  FFMA R41, R112, 1.925963033500011079e-08, R41 ;  /* 0x32a5706070297823 */ /* 0x000fe20000000029 */
[-C--:B------:R-:W-:Y:S01]  /*16e0*/  FFMA.RM R31, R31, R12.reuse, 12582913 ;  /* 0x4b4000011f1f7423 */ /* 0x080fe2000000400c */
[----:B------:R-:W-:Y:S01]  /*16f0*/  FFMA R88, R88, 1.925963033500011079e-08, R15 ;  /* 0x32a5706058587823 */ /* 0x000fe2000000000f */
[----:B------:R-:W-:Y:S01]  /*1700*/  FADD R17, R13, -12583039 ;  /* 0xcb40007f0d117421 */ /* 0x000fe20000000000 */
[----:B------:R-:W-:Y:S01]  /*1710*/  FADD R15, R37, -12583039 ;  /* 0xcb40007f250f7421 */ /* 0x000fe20000000000 */
[----:B------:R-:W-:Y:S01]  /*1720*/  FADD R91, R31, -12583039 ;  /* 0xcb40007f1f5b7421 */ /* 0x000fe20000000000 */
[----:B------:R-:W-:Y:S01]  /*1730*/  SHF.L.U32 R33, R33, 0x17, RZ ;  /* 0x0000001721217819 */ /* 0x000fe200000006ff */
[----:B------:R-:W-:Y:S01]  /*1740*/  FFMA R17, R90, 1.4426950216293334961, -R17 ;  /* 0x3fb8aa3b5a117823 */ /* 0x000fe20000000811 */
[----:B------:R-:W-:Y:S01]  /*1750*/  FFMA R15, R92, 1.4426950216293334961, -R15 ;  /* 0x3fb8aa3b5c0f7823 */ /* 0x000fe2000000080f */
[----:B------:R-:W-:Y:S01]  /*1760*/  SHF.L.U32 R3, R3, 0x17, RZ ;  /* 0x0000001703037819 */ /* 0x000fe200000006ff */
[----:B------:R-:W-:Y:S01]  /*1770*/  FFMA R87, R116, 1.925963033500011079e-08, R87 ;  /* 0x32a5706074577823 */ /* 0x000fe20000000057 */
[----:B------:R-:W-:Y:S01]  /*1780*/  FFMA R39, R90, 1.925963033500011079e-08, R17 ;  /* 0x32a570605a277823 */ /* 0x000fe20000000011 */
[-C--:B------:R-:W-:Y:S01]  /*1790*/  FFMA.SAT R17, R84, R11.reuse, 0.5 ;  /* 0x3f00000054117423 */ /* 0x080fe2000000200b */
[----:B------:R-:W-:Y:S01]  /*17a0*/  FFMA R92, R92, 1.925963033500011079e-08, R15 ;  /* 0x32a570605c5c7823 */ /* 0x000fe2000000000f */
[-C--:B------:R-:W-:Y:S01]  /*17b0*/  FFMA.SAT R15, R86, R11.reuse, 0.5 ;  /* 0x3f000000560f7423 */ /* 0x080fe2000000200b */
[----:B------:R-:W-:Y:S01]  /*17c0*/  SHF.L.U32 R5, R5, 0x17, RZ ;  /* 0x0000001705057819 */ /* 0x000fe200000006ff */
[-C--:B------:R-:W-:Y:S01]  /*17d0*/  FFMA.RM R17, R17, R12.reuse, 12582913 ;  /* 0x4b40000111117423 */ /* 0x080fe2000000400c */
[----:B------:R-:W-:Y:S01]  /*17e0*/  MUFU.EX2 R87, R87 ;  /* 0x0000005700577308 */ /* 0x000fe20000000800 */
[-C--:B------:R-:W-:Y:S01]  /*17f0*/  FFMA.RM R15, R15, R12.reuse, 12582913 ;  /* 0x4b4000010f0f7423 */ /* 0x080fe2000000400c */
[----:B------:R-:W-:Y:S01]  /*1800*/  SHF.L.U32 R81, R81, 0x17, RZ ;  /* 0x0000001751517819 */ /* 0x000fe200000006ff */
[----:B------:R-:W-:Y:S01]  /*1810*/  FADD R19, R17, -12583039 ;  /* 0xcb40007f11137421 */ /* 0x000fe20000000000 */
[----:B------:R-:W-:Y:S01]  /*1820*/  SHF.L.U32 R9, R9, 0x17, RZ ;  /* 0x0000001709097819 */ /* 0x000fe200000006ff */
[----:B------:R-:W-:Y:S01]  /*1830*/  FADD R21, R15, -12583039 ;  /* 0xcb40007f0f157421 */ /* 0x000fe20000000000 */
[----:B------:R-:W-:Y:S01]  /*1840*/  SHF.L.U32 R37, R37, 0x17, RZ ;  /* 0x0000001725257819 */ /* 0x000fe200000006ff */
[----:B------:R-:W-:Y:S01]  /*1850*/  FFMA R19, R84, 1.4426950216293334961, -R19 ;  /* 0x3fb8aa3b54137823 */ /* 0x000fe20000000813 */
[----:B------:R-:W-:Y:S01]  /*1860*/  MUFU.EX2 R96, R96 ;  /* 0x0000006000607308 */ /* 0x000fe20000000800 */
[----:B------:R-:W-:Y:S01]  /*1870*/  FFMA R21, R86, 1.4426950216293334961, -R21 ;  /* 0x3fb8aa3b56157823 */ /* 0x000fe20000000815 */
[----:B------:R-:W-:Y:S01]  /*1880*/  SHF.L.U32 R17, R17, 0x17, RZ ;  /* 0x0000001711117819 */ /* 0x000fe200000006ff */
[----:B------:R-:W-:Y:S01]  /*1890*/  FFMA R40, R84, 1.925963033500011079e-08, R19 ;  /* 0x32a5706054287823 */ /* 0x000fe20000000013 */
[-C--:B------:R-:W-:Y:S01]  /*18a0*/  FFMA.SAT R19, R82, R11.reuse, 0.5 ;  /* 0x3f00000052137423 */ /* 0x080fe2000000200b */
[----:B------:R-:W-:Y:S01]  /*18b0*/  FFMA R27, R86, 1.925963033500011079e-08, R21 ;  /* 0x32a57060561b7823 */ /* 0x000fe20000000015 */
[----:B------:R-:W-:Y:S01]  /*18c0*/  FFMA.SAT R21, R80, R11, 0.5 ;  /* 0x3f00000050157423 */ /* 0x000fe2000000200b */
[----:B------:R-:W-:Y:S01]  /*18d0*/  SHF.L.U32 R31, R31, 0x17, RZ ;  /* 0x000000171f1f7819 */ /* 0x000fe200000006ff */
[-C--:B------:R-:W-:Y:S01]  /*18e0*/  FFMA.RM R19, R19, R12.reuse, 12582913 ;  /* 0x4b40000113137423 */ /* 0x080fe2000000400c */
[----:B------:R-:W0:Y:S01]  /*18f0*/  MUFU.EX2 R88, R88 ;  /* 0x0000005800587308 */ /* 0x000e220000000800 */
[----:B------:R-:W-:-:S02]  /*1900*/  FFMA.RM R21, R21, R12, 12582913 ;  /* 0x4b40000115157423 */ /* 0x000fc4000000400c */
[C---:B------:R-:W-:Y:S01]  /*1910*/  FADD R23, R19.reuse, -12583039 ;  /* 0xcb40007f13177421 */ /* 0x040fe20000000000 */
[----:B------:R-:W-:Y:S01]  /*1920*/  SHF.L.U32 R19, R19, 0x17, RZ ;  /* 0x0000001713137819 */ /* 0x000fe200000006ff */
[----:B------:R-:W-:Y:S02]  /*1930*/  FADD R25, R21, -12583039 ;  /* 0xcb40007f15197421 */ /* 0x000fe40000000000 */
[----:B------:R-:W-:Y:S01]  /*1940*/  FFMA R23, R82, 1.4426950216293334961, -R23 ;  /* 0x3fb8aa3b52177823 */ /* 0x000fe20000000817 */
[----:B------:R-:W-:Y:S01]  /*1950*/  MUFU.EX2 R92, R92 ;  /* 0x0000005c005c7308 */ /* 0x000fe20000000800 */
[----:B------:R-:W-:Y:S02]  /*1960*/  FFMA R25, R80, 1.4426950216293334961, -R25 ;  /* 0x3fb8aa3b50197823 */ /* 0x000fe40000000819 */
[----:B------:R-:W-:Y:S01]  /*1970*/  FFMA R32, R82, 1.925963033500011079e-08, R23 ;  /* 0x32a5706052207823 */ /* 0x000fe20000000017 */
[----:B------:R-:W-:Y:S01]  /*1980*/  FFMA.SAT R23, R6, R11, 0.5 ;  /* 0x3f00000006177423 */ /* 0x000fe2000000200b */
[----:B------:R-:W-:-:S03]  /*1990*/  FFMA R25, R80, 1.925963033500011079e-08, R25 ;  /* 0x32a5706050197823 */ /* 0x000fc60000000019 */
[----:B------:R-:W-:Y:S01]  /*19a0*/  FFMA.RM R23, R23, R12, 12582913 ;  /* 0x4b40000117177423 */ /* 0x000fe2000000400c */
[----:B------:R1:W2:Y:S01]  /*19b0*/  MUFU.EX2 R80, R41 ;  /* 0x0000002900507308 */ /* 0x0002a20000000800 */
[----:B0-----:R-:W-:Y:S02]  /*19c0*/  FMUL R9, R9, R88 ;  /* 0x0000005809097220 */ /* 0x001fe40000400000 */
[----:B------:R-:W-:-:S04]  /*19d0*/  FADD R29, R23, -12583039 ;  /* 0xcb40007f171d7421 */ /* 0x000fc80000000000 */
[----:B------:R-:W-:Y:S01]  /*19e0*/  FFMA R29, R6, 1.4426950216293334961, -R29 ;  /* 0x3fb8aa3b061d7823 */ /* 0x000fe2000000081d */
[----:B------:R-:W-:Y:S01]  /*19f0*/  MUFU.EX2 R39, R39 ;  /* 0x0000002700277308 */ /* 0x000fe20000000800 */
[----:B-1----:R-:W-:Y:S02]  /*1a00*/  FFMA R41, R0, 1.4426950216293334961, -R91 ;  /* 0x3fb8aa3b00297823 */ /* 0x002fe4000000085b */
[----:B------:R-:W-:Y:S02]  /*1a10*/  FFMA R29, R6, 1.925963033500011079e-08, R29 ;  /* 0x32a57060061d7823 */ /* 0x000fe4000000001d */
[----:B------:R-:W-:-:S03]  /*1a20*/  FFMA R41, R0, 1.925963033500011079e-08, R41 ;  /* 0x32a5706000297823 */ /* 0x000fc60000000029 */
[----:B------:R-:W0:Y:S01]  /*1a30*/  MUFU.EX2 R6, R89 ;  /* 0x0000005900067308 */ /* 0x000e220000000800 */
[----:B--2---:R-:W-:-:S07]  /*1a40*/  FMUL R3, R3, R80 ;  /* 0x0000005003037220 */ /* 0x004fce0000400000 */
[----:B------:R-:W-:Y:S08]  /*1a50*/  MUFU.EX2 R27, R27 ;  /* 0x0000001b001b7308 */ /* 0x000ff00000000800 */
[----:B------:R-:W1:Y:S01]  /*1a60*/  MUFU.EX2 R32, R32 ;  /* 0x0000002000207308 */ /* 0x000e620000000800 */
[----:B0-----:R-:W-:Y:S01]  /*1a70*/  FMUL R0, R33, R6 ;  /* 0x0000000621007220 */ /* 0x001fe20000400000 */
[----:B------:R-:W-:-:S04]  /*1a80*/  FFMA.SAT R33, R2, R11, 0.5 ;  /* 0x3f00000002217423 */ /* 0x000fc8000000200b */
[----:B------:R-:W-:Y:S02]  /*1a90*/  FFMA.RM R33, R33, R12, 12582913 ;  /* 0x4b40000121217423 */ /* 0x000fe4000000400c */
[----:B------:R-:W-:Y:S02]  /*1aa0*/  MUFU.EX2 R6, R35 ;  /* 0x0000002300067308 */ /* 0x000fe40000000800 */
[C---:B------:R-:W-:Y:S01]  /*1ab0*/  FADD R89, R33.reuse, -12583039 ;  /* 0xcb40007f21597421 */ /* 0x040fe20000000000 */
[----:B------:R-:W-:-:S03]  /*1ac0*/  SHF.L.U32 R33, R33, 0x17, RZ ;  /* 0x0000001721217819 */ /* 0x000fc600000006ff */
[C---:B------:R-:W-:Y:S02]  /*1ad0*/  FFMA R89, R2.reuse, 1.4426950216293334961, -R89 ;  /* 0x3fb8aa3b02597823 */ /* 0x040fe40000000859 */
[----:B------:R-:W0:Y:S01]  /*1ae0*/  MUFU.EX2 R40, R40 ;  /* 0x0000002800287308 */ /* 0x000e220000000800 */
[----:B-1----:R-:W-:Y:S01]  /*1af0*/  FMUL R19, R19, R32 ;  /* 0x0000002013137220 */ /* 0x002fe20000400000 */
[----:B------:R-:W-:Y:S01]  /*1b00*/  FFMA R80, R2, 1.925963033500011079e-08, R89 ;  /* 0x32a5706002507823 */ /* 0x000fe20000000059 */
[----:B------:R-:W-:Y:S01]  /*1b10*/  FFMA.SAT R89, R4, R11, 0.5 ;  /* 0x3f00000004597423 */ /* 0x000fe2000000200b */
[----:B------:R-:W-:-:S03]  /*1b20*/  SHF.L.U32 R2, R34, 0x17, RZ ;  /* 0x0000001722027819 */ /* 0x000fc600000006ff */
[----:B------:R-:W-:Y:S01]  /*1b30*/  FFMA.RM R34, R89, R12, 12582913 ;  /* 0x4b40000159227423 */ /* 0x000fe2000000400c */
[----:B------:R1:W-:Y:S01]  /*1b40*/  MUFU.EX2 R93, R25 ;  /* 0x00000019005d7308 */ /* 0x0003e20000000800 */
[----:B------:R-:W-:Y:S02]  /*1b50*/  FMUL R2, R2, R87 ;  /* 0x0000005702027220 */ /* 0x000fe40000400000 */
[----:B------:R-:W-:-:S04]  /*1b60*/  FADD R89, R34, -12583039 ;  /* 0xcb40007f22597421 */ /* 0x000fc80000000000 */
[----:B------:R-:W-:Y:S01]  /*1b70*/  FFMA R89, R4, 1.4426950216293334961, -R89 ;  /* 0x3fb8aa3b04597823 */ /* 0x000fe20000000859 */
[----:B------:R-:W2:Y:S01]  /*1b80*/  MUFU.EX2 R87, R98 ;  /* 0x0000006200577308 */ /* 0x000ea20000000800 */
[----:B0-----:R-:W-:Y:S01]  /*1b90*/  FMUL R17, R17, R40 ;  /* 0x0000002811117220 */ /* 0x001fe20000400000 */
[-C--:B-1----:R-:W-:Y:S01]  /*1ba0*/  FFMA.SAT R25, R28, R11.reuse, 0.5 ;  /* 0x3f0000001c197423 */ /* 0x082fe2000000200b */
[----:B------:R-:W-:Y:S01]  /*1bb0*/  FFMA R82, R4, 1.925963033500011079e-08, R89 ;  /* 0x32a5706004527823 */ /* 0x000fe20000000059 */
[----:B------:R-:W-:Y:S01]  /*1bc0*/  FMUL R4, R5, R6 ;  /* 0x0000000605047220 */ /* 0x000fe20000400000 */
[-C--:B------:R-:W-:Y:S01]  /*1bd0*/  FFMA.SAT R5, R38, R11.reuse, 0.5 ;  /* 0x3f00000026057423 */ /* 0x080fe2000000200b */
[-C--:B------:R-:W-:Y:S01]  /*1be0*/  FFMA.SAT R89, R36, R11.reuse, 0.5 ;  /* 0x3f00000024597423 */ /* 0x080fe2000000200b */
[----:B------:R-:W-:Y:S01]  /*1bf0*/  SHF.L.U32 R6, R7, 0x17, RZ ;  /* 0x0000001707067819 */ /* 0x000fe200000006ff */
[----:B------:R-:W-:Y:S01]  /*1c00*/  FFMA.SAT R7, R30, R11, 0.5 ;  /* 0x3f0000001e077423 */ /* 0x000fe2000000200b */
[----:B------:R-:W-:Y:S01]  /*1c10*/  FFMA.RM R35, R5, R12, 12582913 ;  /* 0x4b40000105237423 */ /* 0x000fe2000000400c */
[----:B------:R-:W0:Y:S03]  /*1c20*/  MUFU.EX2 R100, R100 ;  /* 0x0000006400647308 */ /* 0x000e260000000800 */
[----:B------:R-:W-:-:S04]  /*1c30*/  FADD R5, R35, -12583039 ;  /* 0xcb40007f23057421 */ /* 0x000fc80000000000 */
[----:B------:R-:W-:Y:S01]  /*1c40*/  FFMA R5, R38, 1.4426950216293334961, -R5 ;  /* 0x3fb8aa3b26057823 */ /* 0x000fe20000000805 */
[----:B--2---:R-:W-:Y:S01]  /*1c50*/  FMUL R6, R6, R87 ;  /* 0x0000005706067220 */ /* 0x004fe20000400000 */
[----:B------:R-:W-:Y:S01]  /*1c60*/  FFMA.SAT R87, R8, R11, 0.5 ;  /* 0x3f00000008577423 */ /* 0x000fe2000000200b */
[----:B------:R-:W1:Y:S01]  /*1c70*/  MUFU.EX2 R94, R94 ;  /* 0x0000005e005e7308 */ /* 0x000e620000000800 */
[----:B------:R-:W-:Y:S01]  /*1c80*/  FFMA R84, R38, 1.925963033500011079e-08, R5 ;  /* 0x32a5706026547823 */ /* 0x000fe20000000005 */
[----:B------:R-:W-:Y:S01]  /*1c90*/  FFMA.RM R38, R89, R12, 12582913 ;  /* 0x4b40000159267423 */ /* 0x000fe2000000400c */
[----:B------:R-:W-:-:S03]  /*1ca0*/  SHF.L.U32 R5, R85, 0x17, RZ ;  /* 0x0000001755057819 */ /* 0x000fc600000006ff */
[----:B------:R-:W-:Y:S02]  /*1cb0*/  FADD R85, R38, -12583039 ;  /* 0xcb40007f26557421 */ /* 0x000fe40000000000 */
[----:B0-----:R-:W-:Y:S01]  /*1cc0*/  FMUL R5, R5, R100 ;  /* 0x0000006405057220 */ /* 0x001fe20000400000 */
[----:B------:R-:W-:Y:S01]  /*1cd0*/  MUFU.EX2 R80, R80 ;  /* 0x0000005000507308 */ /* 0x000fe20000000800 */
[----:B------:R-:W-:-:S04]  /*1ce0*/  FFMA R85, R36, 1.4426950216293334961, -R85 ;  /* 0x3fb8aa3b24557823 */ /* 0x000fc80000000855 */
[----:B------:R-:W-:Y:S01]  /*1cf0*/  FFMA R85, R36, 1.925963033500011079e-08, R85 ;  /* 0x32a5706024557823 */ /* 0x000fe20000000055 */
[----:B------:R-:W-:Y:S02]  /*1d00*/  FFMA.RM R36, R7, R12, 12582913 ;  /* 0x4b40000107247423 */ /* 0x000fe4000000400c */
[----:B------:R-:W-:Y:S02]  /*1d10*/  MUFU.EX2 R84, R84 ;  /* 0x0000005400547308 */ /* 0x000fe40000000800 */
[C---:B------:R-:W-:Y:S01]  /*1d20*/  FADD R7, R36.reuse, -12583039 ;  /* 0xcb40007f24077421 */ /* 0x040fe20000000000 */
[----:B------:R-:W-:-:S03]  /*1d30*/  SHF.L.U32 R36, R36, 0x17, RZ ;  /* 0x0000001724247819 */ /* 0x000fc600000006ff */
[----:B------:R-:W-:-:S04]  /*1d40*/  FFMA R7, R30, 1.4426950216293334961, -R7 ;  /* 0x3fb8aa3b1e077823 */ /* 0x000fc80000000807 */
[----:B------:R-:W-:Y:S01]  /*1d50*/  FFMA R86, R30, 1.925963033500011079e-08, R7 ;  /* 0x32a570601e567823 */ /* 0x000fe20000000007 */
[----:B------:R-:W-:Y:S01]  /*1d60*/  FFMA.RM R30, R87, R12, 12582913 ;  /* 0x4b400001571e7423 */ /* 0x000fe2000000400c */
[----:B------:R-:W-:-:S03]  /*1d70*/  SHF.L.U32 R7, R83, 0x17, RZ ;  /* 0x0000001753077819 */ /* 0x000fc600000006ff */
[C---:B------:R-:W-:Y:S01]  /*1d80*/  FADD R83, R30.reuse, -12583039 ;  /* 0xcb40007f1e537421 */ /* 0x040fe20000000000 */
[----:B------:R-:W-:Y:S01]  /*1d90*/  SHF.L.U32 R30, R30, 0x17, RZ ;  /* 0x000000171e1e7819 */ /* 0x000fe200000006ff */
[----:B-1----:R-:W-:Y:S02]  /*1da0*/  FMUL R7, R7, R94 ;  /* 0x0000005e07077220 */ /* 0x002fe40000400000 */
[C---:B------:R-:W-:Y:S01]  /*1db0*/  FFMA R83, R8.reuse, 1.4426950216293334961, -R83 ;  /* 0x3fb8aa3b08537823 */ /* 0x040fe20000000853 */
[----:B------:R-:W-:Y:S03]  /*1dc0*/  MUFU.EX2 R94, R41 ;  /* 0x00000029005e7308 */ /* 0x000fe60000000800 */
[----:B------:R-:W-:Y:S01]  /*1dd0*/  FFMA R87, R8, 1.925963033500011079e-08, R83 ;  /* 0x32a5706008577823 */ /* 0x000fe20000000053 */
[----:B------:R-:W-:Y:S01]  /*1de0*/  FMUL R8, R81, R96 ;  /* 0x0000006051087220 */ /* 0x000fe20000400000 */
[----:B------:R-:W-:-:S03]  /*1df0*/  FFMA.SAT R81, R16, R11, 0.5 ;  /* 0x3f00000010517423 */ /* 0x000fc6000000200b */
[----:B------:R-:W-:Y:S01]  /*1e00*/  MUFU.EX2 R96, R85 ;  /* 0x0000005500607308 */ /* 0x000fe20000000800 */
[----:B------:R-:W-:-:S04]  /*1e10*/  FFMA.RM R81, R81, R12, 12582913 ;  /* 0x4b40000151517423 */ /* 0x000fc8000000400c */
[C---:B------:R-:W-:Y:S01]  /*1e20*/  FADD R83, R81.reuse, -12583039 ;  /* 0xcb40007f51537421 */ /* 0x040fe20000000000 */
[----:B------:R-:W-:Y:S02]  /*1e30*/  SHF.L.U32 R81, R81, 0x17, RZ ;  /* 0x0000001751517819 */ /* 0x000fe400000006ff */
[----:B------:R-:W-:Y:S01]  /*1e40*/  MUFU.EX2 R41, R86 ;  /* 0x0000005600297308 */ /* 0x000fe20000000800 */
[----:B------:R-:W-:-:S04]  /*1e50*/  FFMA R83, R16, 1.4426950216293334961, -R83 ;  /* 0x3fb8aa3b10537823 */ /* 0x000fc80000000853 */
[----:B------:R-:W-:Y:S01]  /*1e60*/  FFMA R89, R16, 1.925963033500011079e-08, R83 ;  /* 0x32a5706010597823 */ /* 0x000fe20000000053 */
[----:B------:R-:W-:Y:S01]  /*1e70*/  FFMA.SAT R83, R10, R11, 0.5 ;  /* 0x3f0000000a537423 */ /* 0x000fe2000000200b */
[----:B------:R-:W-:Y:S01]  /*1e80*/  SHF.L.U32 R16, R13, 0x17, RZ ;  /* 0x000000170d107819 */ /* 0x000fe200000006ff */
[----:B------:R-:W-:Y:S02]  /*1e90*/  MUFU.EX2 R87, R87 ;  /* 0x0000005700577308 */ /* 0x000fe40000000800 */
[----:B------:R-:W-:Y:S02]  /*1ea0*/  FFMA.RM R83, R83, R12, 12582913 ;  /* 0x4b40000153537423 */ /* 0x000fe4000000400c */
[----:B------:R-:W-:Y:S01]  /*1eb0*/  FMUL R16, R16, R39 ;  /* 0x0000002710107220 */ /* 0x000fe20000400000 */
[----:B------:R-:W-:Y:S01]  /*1ec0*/  FFMA.SAT R39, R24, R11, 0.5 ;  /* 0x3f00000018277423 */ /* 0x000fe2000000200b */
[----:B------:R-:W-:-:S03]  /*1ed0*/  FADD R91, R83, -12583039 ;  /* 0xcb40007f535b7421 */ /* 0x000fc60000000000 */
[----:B------:R-:W-:Y:S01]  /*1ee0*/  FFMA.RM R39, R39, R12, 12582913 ;  /* 0x4b40000127277423 */ /* 0x000fe2000000400c */
[----:B------:R-:W-:-:S04]  /*1ef0*/  FFMA R91, R10, 1.4426950216293334961, -R91 ;  /* 0x3fb8aa3b0a5b7823 */ /* 0x000fc8000000085b */
[----:B------:R-:W-:Y:S01]  /*1f00*/  FFMA R88, R10, 1.925963033500011079e-08, R91 ;  /* 0x32a570600a587823 */ /* 0x000fe2000000005b */
[----:B------:R-:W-:Y:S01]  /*1f10*/  FMUL R10, R37, R92 ;  /* 0x0000005c250a7220 */ /* 0x000fe20000400000 */
[----:B------:R-:W-:-:S04]  /*1f20*/  FFMA.SAT R37, R26, R11, 0.5 ;  /* 0x3f0000001a257423 */ /* 0x000fc8000000200b */
[----:B------:R-:W-:-:S04]  /*1f30*/  FFMA.RM R37, R37, R12, 12582913 ;  /* 0x4b40000125257423 */ /* 0x000fc8000000400c */
[C---:B------:R-:W-:Y:S01]  /*1f40*/  FADD R91, R37.reuse, -12583039 ;  /* 0xcb40007f255b7421 */ /* 0x040fe20000000000 */
[----:B------:R-:W-:-:S03]  /*1f50*/  SHF.L.U32 R37, R37, 0x17, RZ ;  /* 0x0000001725257819 */ /* 0x000fc600000006ff */
[----:B------:R-:W-:-:S04]  /*1f60*/  FFMA R91, R26, 1.4426950216293334961, -R91 ;  /* 0x3fb8aa3b1a5b7823 */ /* 0x000fc8000000085b */
[----:B------:R-:W-:Y:S01]  /*1f70*/  FFMA R26, R26, 1.925963033500011079e-08, R91 ;  /* 0x32a570601a1a7823 */ /* 0x000fe2000000005b */
[----:B------:R-:W-:-:S04]  /*1f80*/  FFMA.SAT R91, R18, R11, 0.5 ;  /* 0x3f000000125b7423 */ /* 0x000fc8000000200b */
[----:B------:R-:W-:-:S04]  /*1f90*/  FFMA.RM R13, R91, R12, 12582913 ;  /* 0x4b4000015b0d7423 */ /* 0x000fc8000000400c */
[----:B------:R-:W-:-:S04]  /*1fa0*/  FADD R91, R13, -12583039 ;  /* 0xcb40007f0d5b7421 */ /* 0x000fc80000000000 */
[----:B------:R-:W-:-:S04]  /*1fb0*/  FFMA R91, R18, 1.4426950216293334961, -R91 ;  /* 0x3fb8aa3b125b7823 */ /* 0x000fc8000000085b */
[----:B------:R-:W-:Y:S01]  /*1fc0*/  FFMA R90, R18, 1.925963033500011079e-08, R91 ;  /* 0x32a57060125a7823 */ /* 0x000fe2000000005b */
[----:B------:R-:W-:Y:S01]  /*1fd0*/  SHF.L.U32 R18, R15, 0x17, RZ ;  /* 0x000000170f127819 */ /* 0x000fe200000006ff */
[----:B------:R-:W-:-:S04]  /*1fe0*/  FADD R91, R39, -12583039 ;  /* 0xcb40007f275b7421 */ /* 0x000fc80000000000 */
[----:B------:R-:W-:Y:S01]  /*1ff0*/  FMUL R18, R18, R27 ;  /* 0x0000001b12127220 */ /* 0x000fe20000400000 */
[----:B------:R-:W-:Y:S01]  /*2000*/  FFMA.SAT R27, R22, R11, 0.5 ;  /* 0x3f000000161b7423 */ /* 0x000fe2000000200b */
[----:B------:R-:W-:-:S03]  /*2010*/  FFMA R91, R24, 1.4426950216293334961, -R91 ;  /* 0x3fb8aa3b185b7823 */ /* 0x000fc6000000085b */
[-C--:B------:R-:W-:Y:S01]  /*2020*/  FFMA.RM R32, R27, R12.reuse, 12582913 ;  /* 0x4b4000011b207423 */ /* 0x080fe2000000400c */
[----:B------:R-:W-:Y:S01]  /*2030*/  FFMA R40, R24, 1.925963033500011079e-08, R91 ;  /* 0x32a5706018287823 */ /* 0x000fe2000000005b */
[-C--:B------:R-:W-:Y:S01]  /*2040*/  FFMA.SAT R91, R20, R11.reuse, 0.5 ;  /* 0x3f000000145b7423 */ /* 0x080fe2000000200b */
[----:B------:R-:W0:Y:S01]  /*2050*/  MUFU.EX2 R24, R29 ;  /* 0x0000001d00187308 */ /* 0x000e220000000800 */
[----:B------:R-:W-:Y:S02]  /*2060*/  FADD R27, R32, -12583039 ;  /* 0xcb40007f201b7421 */ /* 0x000fe40000000000 */
[-C--:B------:R-:W-:Y:S02]  /*2070*/  FFMA.RM R15, R91, R12.reuse, 12582913 ;  /* 0x4b4000015b0f7423 */ /* 0x080fe4000000400c */
[C---:B------:R-:W-:Y:S02]  /*2080*/  FFMA R27, R22.reuse, 1.4426950216293334961, -R27 ;  /* 0x3fb8aa3b161b7823 */ /* 0x040fe4000000081b */
[----:B------:R-:W-:Y:S01]  /*2090*/  FADD R91, R15, -12583039 ;  /* 0xcb40007f0f5b7421 */ /* 0x000fe20000000000 */
[----:B------:R-:W-:Y:S01]  /*20a0*/  MUFU.EX2 R40, R40 ;  /* 0x0000002800287308 */ /* 0x000fe20000000800 */
[----:B------:R-:W-:Y:S01]  /*20b0*/  FFMA R92, R22, 1.925963033500011079e-08, R27 ;  /* 0x32a57060165c7823 */ /* 0x000fe2000000001b */
[----:B------:R-:W-:Y:S01]  /*20c0*/  FFMA.SAT R27, R14, R11, 0.5 ;  /* 0x3f0000000e1b7423 */ /* 0x000fe2000000200b */
[-C--:B------:R-:W-:Y:S01]  /*20d0*/  FFMA.RM R11, R25, R12.reuse, 12582913 ;  /* 0x4b400001190b7423 */ /* 0x080fe2000000400c */
[----:B------:R-:W-:Y:S01]  /*20e0*/  FADD R25, RZ, R3 ;  /* 0x00000003ff197221 */ /* 0x000fe20000000000 */
[C---:B------:R-:W-:Y:S01]  /*20f0*/  FFMA R91, R20.reuse, 1.4426950216293334961, -R91 ;  /* 0x3fb8aa3b145b7823 */ /* 0x040fe2000000085b */
[----:B------:R-:W-:Y:S01]  /*2100*/  SHF.L.U32 R22, R21, 0x17, RZ ;  /* 0x0000001715167819 */ /* 0x000fe200000006ff */
[----:B------:R-:W-:Y:S01]  /*2110*/  FFMA.RM R12, R27, R12, 12582913 ;  /* 0x4b4000011b0c7423 */ /* 0x000fe2000000400c */
[----:B------:R-:W-:Y:S01]  /*2120*/  FADD R25, R25, R0 ;  /* 0x0000000019197221 */ /* 0x000fe20000000000 */
[----:B------:R-:W-:Y:S01]  /*2130*/  FFMA R91, R20, 1.925963033500011079e-08, R91 ;  /* 0x32a57060145b7823 */ /* 0x000fe2000000005b */
[----:B------:R-:W1:Y:S01]  /*2140*/  MUFU.EX2 R27, R82 ;  /* 0x00000052001b7308 */ /* 0x000e620000000800 */
[----:B------:R-:W-:Y:S01]  /*2150*/  SHF.L.U32 R15, R15, 0x17, RZ ;  /* 0x000000170f0f7819 */ /* 0x000fe200000006ff */
[----:B------:R-:W-:-:S04]  /*2160*/  FADD R25, R25, R2 ;  /* 0x0000000219197221 */ /* 0x000fc80000000000 */
[----:B------:R-:W-:Y:S02]  /*2170*/  FADD R20, R25, R4 ;  /* 0x0000000419147221 */ /* 0x000fe40000000000 */
[----:B------:R-:W2:Y:S02]  /*2180*/  MUFU.EX2 R82, R89 ;  /* 0x0000005900527308 */ /* 0x000ea40000000800 */
[----:B------:R-:W-:Y:S01]  /*2190*/  FADD R21, R20, R5 ;  /* 0x0000000514157221 */ /* 0x000fe20000000000 */
[----:B------:R-:W-:-:S03]  /*21a0*/  FMUL R20, R22, R93 ;  /* 0x0000005d16147220 */ /* 0x000fc60000400000 */
[----:B------:R-:W-:Y:S01]  /*21b0*/  FADD R22, R21, R6 ;  /* 0x0000000615167221 */ /* 0x000fe20000000000 */
[----:B------:R-:W-:Y:S01]  /*21c0*/  SHF.L.U32 R21, R23, 0x17, RZ ;  /* 0x0000001717157819 */ /* 0x000fe200000006ff */
[----:B------:R-:W-:Y:S02]  /*21d0*/  MUFU.EX2 R92, R92 ;  /* 0x0000005c005c7308 */ /* 0x000fe40000000800 */
[----:B------:R-:W-:Y:S02]  /*21e0*/  FADD R23, R22, R7 ;  /* 0x0000000716177221 */ /* 0x000fe40000000000 */
[----:B0-----:R-:W-:Y:S02]  /*21f0*/  FMUL R21, R21, R24 ;  /* 0x0000001815157220 */ /* 0x001fe40000400000 */
[----:B------:R-:W-:-:S04]  /*2200*/  FADD R22, R23, R8 ;  /* 0x0000000817167221 */ /* 0x000fc80000000000 */
[----:B------:R-:W-:Y:S01]  /*2210*/  FADD R23, R22, R9 ;  /* 0x0000000916177221 */ /* 0x000fe20000000000 */
[----:B------:R-:W-:-:S03]  /*2220*/  FMUL R22, R31, R94 ;  /* 0x0000005e1f167220 */ /* 0x000fc60000400000 */
[----:B------:R-:W-:-:S04]  /*2230*/  FADD R23, R23, R10 ;  /* 0x0000000a17177221 */ /* 0x000fc80000000000 */
[----:B------:R-:W-:Y:S01]  /*2240*/  FADD R24, R23, R16 ;  /* 0x0000001017187221 */ /* 0x000fe20000000000 */
[----:B------:R-:W-:Y:S02]  /*2250*/  FMUL R23, R33, R80 ;  /* 0x0000005021177220 */ /* 0x000fe40000400000 */
[----:B------:R-:W0:Y:S01]  /*2260*/  MUFU.EX2 R33, R88 ;  /* 0x0000005800217308 */ /* 0x000e220000000800 */
[----:B------:R-:W-:Y:S01]  /*2270*/  FADD R25, R24, R17 ;  /* 0x0000001118197221 */ /* 0x000fe20000000000 */
[----:B------:R-:W-:-:S03]  /*2280*/  SHF.L.U32 R24, R34, 0x17, RZ ;  /* 0x0000001722187819 */ /* 0x000fc600000006ff */
[----:B------:R-:W-:Y:S02]  /*2290*/  FADD R34, R25, R18 ;  /* 0x0000001219227221 */ /* 0x000fe40000000000 */
[----:B-1----:R-:W-:Y:S01]  /*22a0*/  FMUL R24, R24, R27 ;  /* 0x0000001b18187220 */ /* 0x002fe20000400000 */
[----:B------:R1:W-:Y:S01]  /*22b0*/  MUFU.EX2 R80, R26 ;  /* 0x0000001a00507308 */ /* 0x0003e20000000800 */
[----:B------:R-:W-:-:S04]  /*22c0*/  FADD R25, R34, R19 ;  /* 0x0000001322197221 */ /* 0x000fc80000000000 */
[----:B------:R-:W-:Y:S01]  /*22d0*/  FADD R34, R25, R20 ;  /* 0x0000001419227221 */ /* 0x000fe20000000000 */
[----:B------:R-:W-:Y:S02]  /*22e0*/  SHF.L.U32 R25, R35, 0x17, RZ ;  /* 0x0000001723197819 */ /* 0x000fe400000006ff */
[----:B------:R-:W3:Y:S01]  /*22f0*/  MUFU.EX2 R35, R90 ;  /* 0x0000005a00237308 */ /* 0x000ee20000000800 */
[----:B------:R-:W-:Y:S01]  /*2300*/  FADD R27, R34, R21 ;  /* 0x00000015221b7221 */ /* 0x000fe20000000000 */
[----:B-1----:R-:W-:Y:S01]  /*2310*/  FMUL R26, R36, R41 ;  /* 0x00000029241a7220 */ /* 0x002fe20000400000 */
[----:B------:R-:W-:Y:S02]  /*2320*/  FMUL R25, R25, R84 ;  /* 0x0000005419197220 */ /* 0x000fe40000400000 */
[----:B------:R-:W-:Y:S01]  /*2330*/  FADD R34, R27, R22 ;  /* 0x000000161b227221 */ /* 0x000fe20000000000 */
[----:B------:R-:W-:Y:S02]  /*2340*/  SHF.L.U32 R27, R38, 0x17, RZ ;  /* 0x00000017261b7819 */ /* 0x000fe400000006ff */
[----:B------:R-:W1:Y:S01]  /*2350*/  MUFU.EX2 R36, R91 ;  /* 0x0000005b00247308 */ /* 0x000e620000000800 */
[----:B------:R-:W-:-:S02]  /*2360*/  FADD R29, R34, R23 ;  /* 0x00000017221d7221 */ /* 0x000fc40000000000 */
[----:B------:R-:W-:Y:S02]  /*2370*/  FMUL R27, R27, R96 ;  /* 0x000000601b1b7220 */ /* 0x000fe40000400000 */
[----:B------:R-:W-:Y:S01]  /*2380*/  FADD R34, R29, R24 ;  /* 0x000000181d227221 */ /* 0x000fe20000000000 */
[C---:B------:R-:W-:Y:S01]  /*2390*/  FADD R29, R11.reuse, -12583039 ;  /* 0xcb40007f0b1d7421 */ /* 0x040fe20000000000 */
[----:B------:R-:W-:Y:S02]  /*23a0*/  SHF.L.U32 R11, R11, 0x17, RZ ;  /* 0x000000170b0b7819 */ /* 0x000fe400000006ff */
[----:B------:R-:W-:Y:S01]  /*23b0*/  FADD R34, R34, R25 ;  /* 0x0000001922227221 */ /* 0x000fe20000000000 */
[----:B------:R-:W-:-:S03]  /*23c0*/  FFMA R31, R28, 1.4426950216293334961, -R29 ;  /* 0x3fb8aa3b1c1f7823 */ /* 0x000fc6000000081d */
[----:B------:R-:W-:Y:S01]  /*23d0*/  FADD R29, R34, R27 ;  /* 0x0000001b221d7221 */ /* 0x000fe20000000000 */
[----:B------:R-:W-:Y:S01]  /*23e0*/  FFMA R38, R28, 1.925963033500011079e-08, R31 ;  /* 0x32a570601c267823 */ /* 0x000fe2000000001f */
[----:B------:R-:W-:Y:S01]  /*23f0*/  SHF.L.U32 R28, R83, 0x17, RZ ;  /* 0x00000017531c7819 */ /* 0x000fe200000006ff */
[----:B------:R-:W-:Y:S01]  /*2400*/  FMUL R31, R30, R87 ;  /* 0x000000571e1f7220 */ /* 0x000fe20000400000 */
[----:B------:R-:W-:Y:S01]  /*2410*/  FADD R30, R29, R26 ;  /* 0x0000001a1d1e7221 */ /* 0x000fe20000000000 */
[----:B--2---:R-:W-:Y:S01]  /*2420*/  FMUL R29, R81, R82 ;  /* 0x00000052511d7220 */ /* 0x004fe20000400000 */
[----:B------:R-:W-:Y:S01]  /*2430*/  SHF.L.U32 R34, R13, 0x17, RZ ;  /* 0x000000170d227819 */ /* 0x000fe200000006ff */
[----:B0-----:R-:W-:Y:S01]  /*2440*/  FMUL R28, R28, R33 ;  /* 0x000000211c1c7220 */ /* 0x001fe20000400000 */
[----:B------:R-:W-:Y:S01]  /*2450*/  FADD R30, R30, R31 ;  /* 0x0000001f1e1e7221 */ /* 0x000fe20000000000 */
[----:B------:R-:W-:Y:S01]  /*2460*/  FADD R33, R12, -12583039 ;  /* 0xcb40007f0c217421 */ /* 0x000fe20000000000 */
[----:B------:R-:W0:Y:S01]  /*2470*/  MUFU.EX2 R38, R38 ;  /* 0x0000002600267308 */ /* 0x000e220000000800 */
[----:B---3--:R-:W-:Y:S01]  /*2480*/  FMUL R34, R34, R35 ;  /* 0x0000002322227220 */ /* 0x008fe20000400000 */
[----:B------:R-:W-:Y:S01]  /*2490*/  FADD R13, R30, R29 ;  /* 0x0000001d1e0d7221 */ /* 0x000fe20000000000 */
[----:B------:R-:W-:Y:S01]  /*24a0*/  FFMA R33, R14, 1.4426950216293334961, -R33 ;  /* 0x3fb8aa3b0e217823 */ /* 0x000fe20000000821 */
[----:B------:R-:W-:Y:S01]  /*24b0*/  FMUL R30, R37, R80 ;  /* 0x00000050251e7220 */ /* 0x000fe20000400000 */
[----:B------:R-:W-:Y:S01]  /*24c0*/  SHF.L.U32 R35, R32, 0x17, RZ ;  /* 0x0000001720237819 */ /* 0x000fe200000006ff */
[----:B------:R-:W-:Y:S01]  /*24d0*/  FADD R13, R13, R28 ;  /* 0x0000001c0d0d7221 */ /* 0x000fe20000000000 */
[----:B------:R-:W-:Y:S01]  /*24e0*/  FFMA R37, R14, 1.925963033500011079e-08, R33 ;  /* 0x32a570600e257823 */ /* 0x000fe20000000021 */
[----:B------:R-:W-:Y:S01]  /*24f0*/  SHF.L.U32 R33, R39, 0x17, RZ ;  /* 0x0000001727217819 */ /* 0x000fe200000006ff */
[----:B-1----:R-:W-:Y:S01]  /*2500*/  FMUL R32, R15, R36 ;  /* 0x000000240f207220 */ /* 0x002fe20000400000 */
[----:B------:R-:W-:Y:S01]  /*2510*/  FADD R13, R13, R30 ;  /* 0x0000001e0d0d7221 */ /* 0x000fe20000000000 */
[----:B------:R-:W-:Y:S01]  /*2520*/  FMUL R35, R35, R92 ;  /* 0x0000005c23237220 */ /* 0x000fe20000400000 */
[----:B------:R-:W-:Y:S01]  /*2530*/  SHF.L.U32 R12, R12, 0x17, RZ ;  /* 0x000000170c0c7819 */ /* 0x000fe200000006ff */
[----:B------:R-:W1:Y:S01]  /*2540*/  MUFU.EX2 R37, R37 ;  /* 0x0000002500257308 */ /* 0x000e620000000800 */
[----:B------:R-:W-:Y:S01]  /*2550*/  FMUL R33, R33, R40 ;  /* 0x0000002821217220 */ /* 0x000fe20000400000 */
[----:B------:R-:W-:Y:S01]  /*2560*/  FADD R14, R13, R34 ;  /* 0x000000220d0e7221 */ /* 0x000fe20000000000 */
[----:B0-----:R-:W-:-:S03]  /*2570*/  FMUL R36, R11, R38 ;  /* 0x000000260b247220 */ /* 0x001fc60000400000 */
[----:B------:R-:W-:-:S04]  /*2580*/  FADD R13, R14, R33 ;  /* 0x000000210e0d7221 */ /* 0x000fc80000000000 */
[----:B------:R-:W-:-:S04]  /*2590*/  FADD R14, R13, R32 ;  /* 0x000000200d0e7221 */ /* 0x000fc80000000000 */
[----:B------:R-:W-:Y:S01]  /*25a0*/  FADD R11, R14, R35 ;  /* 0x000000230e0b7221 */ /* 0x000fe20000000000 */
[----:B-1----:R-:W-:-:S03]  /*25b0*/  FMUL R37, R12, R37 ;  /* 0x000000250c257220 */ /* 0x002fc60000400000 */
[----:B------:R-:W-:-:S04]  /*25c0*/  FADD R12, R11, R36 ;  /* 0x000000240b0c7221 */ /* 0x000fc80000000000 */
[----:B------:R-:W-:-:S05]  /*25d0*/  FADD R13, R12, R37 ;  /* 0x000000250c0d7221 */ /* 0x000fca0000000000 */
[----:B------:R-:W0:Y:S02]  /*25e0*/  SHFL.BFLY PT, R14, R13, 0x10, 0x1f ;  /* 0x0e001f000d0e7f89 */ /* 0x000e2400000e0000 */
[----:B0-----:R-:W-:-:S05]  /*25f0*/  FADD R38, R13, R14 ;  /* 0x0000000e0d267221 */ /* 0x001fca0000000000 */
[----:B------:R-:W0:Y:S02]  /*2600*/  SHFL.BFLY PT, R14, R38, 0x8, 0x1f ;  /* 0x0d001f00260e7f89 */ /* 0x000e2400000e0000 */
[----:B0-----:R-:W-:-:S05]  /*2610*/  FADD R39, R38, R14 ;  /* 0x0000000e26277221 */ /* 0x001fca0000000000 */
[----:B------:R-:W0:Y:S02]  /*2620*/  SHFL.BFLY PT, R14, R39, 0x4, 0x1f ;  /* 0x0c801f00270e7f89 */ /* 0x000e2400000e0000 */
[----:B0-----:R-:W-:-:S05]  /*2630*/  FADD R40, R39, R14 ;  /* 0x0000000e27287221 */ /* 0x001fca0000000000 */
[----:B------:R-:W0:Y:S02]  /*2640*/  SHFL.BFLY PT, R14, R40, 0x2, 0x1f ;  /* 0x0c401f00280e7f89 */ /* 0x000e2400000e0000 */
[----:B0-----:R-:W-:-:S05]  /*2650*/  FADD R41, R40, R14 ;  /* 0x0000000e28297221 */ /* 0x001fca0000000000 */
[----:B------:R0:W1:Y:S02]  /*2660*/  SHFL.BFLY PT, R14, R41, 0x1, 0x1f ;  /* 0x0c201f00290e7f89 */ /* 0x00006400000e0000 */
.L_x_78:
[----:B01----:R-:W-:Y:S01]  /*2670*/  FADD R41, R41, R14 ;  /* 0x0000000e29297221 */ /* 0x003fe20000000000 */
[----:B------:R-:W-:Y:S03]  /*2680*/  BSSY.RECONVERGENT B2, `(.L_x_2) ;  /* 0x000000d000027945 */ /* 0x000fe60003800200 */
[----:B------:R-:W0:Y:S08]  /*2690*/  MUFU.RCP R12, R41 ;  /* 0x00000029000c7308 */ /* 0x000e300000001000 */
[----:B------:R-:W1:Y:S01]  /*26a0*/  FCHK P0, R3, R41 ;  /* 0x0000002903007302 */ /* 0x000e620000000000 */
[----:B0-----:R-:W-:-:S04]  /*26b0*/  FFMA R11, -R41, R12, 1 ;  /* 0x3f800000290b7423 */ /* 0x001fc8000000010c */
[----:B------:R-:W-:-:S04]  /*26c0*/  FFMA R12, R12, R11, R12 ;  /* 0x0000000b0c0c7223 */ /* 0x000fc8000000000c */
[----:B------:R-:W-:-:S04]  /*26d0*/  FFMA R11, R3, R12, RZ ;  /* 0x0000000c030b7223 */ /* 0x000fc800000000ff */
[----:B------:R-:W-:-:S04]  /*26e0*/  FFMA R13, -R41, R11, R3 ;  /* 0x0000000b290d7223 */ /* 0x000fc80000000103 */
[----:B------:R-:W-:Y:S01]  /*26f0*/  FFMA R11, R12, R13, R11 ;  /* 0x0000000d0c0b7223 */ /* 0x000fe2000000000b */
[----:B-1----:R-:W-:Y:S06]  /*2700*/  @!P0 BRA `(.L_x_3) ;  /* 0x0000000000108947 */ /* 0x002fec0003800000 */
[----:B------:R-:W-:Y:S02]  /*2710*/  MOV R12, R41 ;  /* 0x00000029000c7202 */ /* 0x000fe40000000f00 */
[----:B------:R-:W-:-:S07]  /*2720*/  MOV R14, 0x2740 ;  /* 0x00002740000e7802 */ /* 0x000fce0000000f00 */
[----:B------:R-:W-:Y:S05]  /*2730*/  CALL.REL.NOINC `($__internal_0_$__cuda_sm3x_div_rn_noftz_f32_slowpath) ;  /* 0x0000003c007c7944 */ /* 0x000fea0003c00000 */
[----:B------:R-:W-:-:S07]  /*2740*/  MOV R11, R3 ;  /* 0x00000003000b7202 */ /* 0x000fce0000000f00 */
.L_x_3:
[----:B------:R-:W-:Y:S05]  /*2750*/  BSYNC.RECONVERGENT B2 ;  /* 0x0000000000027941 */ /* 0x000fea0003800200 */
.L_x_2:
[----:B------:R-:W0:Y:S01]  /*2760*/  MUFU.RCP R12, R41 ;  /* 0x00000029000c7308 */ /* 0x000e220000001000 */
[----:B------:R-:W-:Y:S07]  /*2770*/  BSSY.RECONVERGENT B2, `(.L_x_4) ;  /* 0x000000d000027945 */ /* 0x000fee0003800200 */
        /* <DEDUP_REMOVED lines=8> */
[----:B------:R-:W-:Y:S02]  /*2800*/  MOV R12, R41 ;  /* 0x00000029000c7202 */ /* 0x000fe40000000f00 */
[----:B------:R-:W-:-:S07]  /*2810*/  MOV R14, 0x2830 ;  /* 0x00002830000e7802 */ /* 0x000fce0000000f00 */
[----:B------:R-:W-:Y:S05]  /*2820*/  CALL.REL.NOINC `($__internal_0_$__cuda_sm3x_div_rn_noftz_f32_slowpath) ;  /* 0x0000003c00407944 */ /* 0x000fea0003c00000 */
[----:B------:R-:W-:-:S07]  /*2830*/  MOV R15, R3 ;  /* 0x00000003000f7202 */ /* 0x000fce0000000f00 */
.L_x_5:
[----:B------:R-:W-:Y:S05]  /*2840*/  BSYNC.RECONVERGENT B2 ;  /* 0x0000000000027941 */ /* 0x000fea0003800200 */
.L_x_4:
        /* <DEDUP_REMOVED lines=14> */
.L_x_7:
[----:B------:R-:W-:Y:S05]  /*2930*/  BSYNC.RECONVERGENT B2 ;  /* 0x0000000000027941 */ /* 0x000fea0003800200 */
.L_x_6:
        /* <DEDUP_REMOVED lines=14> */
.L_x_9:
[----:B------:R-:W-:Y:S05]  /*2a20*/  BSYNC.RECONVERGENT B2 ;  /* 0x0000000000027941 */ /* 0x000fea0003800200 */
.L_x_8:
        /* <DEDUP_REMOVED lines=14> */
.L_x_11:
[----:B------:R-:W-:Y:S05]  /*2b10*/  BSYNC.RECONVERGENT B2 ;  /* 0x0000000000027941 */ /* 0x000fea0003800200 */
.L_x_10:
        /* <DEDUP_REMOVED lines=14> */
.L_x_13:
[----:B------:R-:W-:Y:S05]  /*2c00*/  BSYNC.RECONVERGENT B2 ;  /* 0x0000000000027941 */ /* 0x000fea0003800200 */
.L_x_12:
        /* <DEDUP_REMOVED lines=14> */
.L_x_15:
[----:B------:R-:W-:Y:S05]  /*2cf0*/  BSYNC.RECONVERGENT B2 ;  /* 0x0000000000027941 */ /* 0x000fea0003800200 */
.L_x_14:
        /* <DEDUP_REMOVED lines=14> */
.L_x_17:
[----:B------:R-:W-:Y:S05]  /*2de0*/  BSYNC.RECONVERGENT B2 ;  /* 0x0000000000027941 */ /* 0x000fea0003800200 */
.L_x_16:
        /* <DEDUP_REMOVED lines=14> */
.L_x_19:
[----:B------:R-:W-:Y:S05]  /*2ed0*/  BSYNC.RECONVERGENT B2 ;  /* 0x0000000000027941 */ /* 0x000fea0003800200 */
.L_x_18:
        /* <DEDUP_REMOVED lines=14> */
.L_x_21:
[----:B------:R-:W-:Y:S05]  /*2fc0*/  BSYNC.RECONVERGENT B2 ;  /* 0x0000000000027941 */ /* 0x000fea0003800200 */
.L_x_20:
        /* <DEDUP_REMOVED lines=14> */
.L_x_23:
[----:B------:R-:W-:Y:S05]  /*30b0*/  BSYNC.RECONVERGENT B2 ;  /* 0x0000000000027941 */ /* 0x000fea0003800200 */
.L_x_22:
        /* <DEDUP_REMOVED lines=14> */
.L_x_25:
[----:B------:R-:W-:Y:S05]  /*31a0*/  BSYNC.RECONVERGENT B2 ;  /* 0x0000000000027941 */ /* 0x000fea0003800200 */
.L_x_24:
        /* <DEDUP_REMOVED lines=14> */
.L_x_27:
[----:B------:R-:W-:Y:S05]  /*3290*/  BSYNC.RECONVERGENT B2 ;  /* 0x0000000000027941 */ /* 0x000fea0003800200 */
.L_x_26:
        /* <DEDUP_REMOVED lines=14> */
.L_x_29:
[----:B------:R-:W-:Y:S05]  /*3380*/  BSYNC.RECONVERGENT B2 ;  /* 0x0000000000027941 */ /* 0x000fea0003800200 */
.L_x_28:
        /* <DEDUP_REMOVED lines=14> */
.L_x_31:
[----:B------:R-:W-:Y:S05]  /*3470*/  BSYNC.RECONVERGENT B2 ;  /* 0x0000000000027941 */ /* 0x000fea0003800200 */
.L_x_30:
        /* <DEDUP_REMOVED lines=14> */
.L_x_33:
[----:B------:R-:W-:Y:S05]  /*3560*/  BSYNC.RECONVERGENT B2 ;  /* 0x0000000000027941 */ /* 0x000fea0003800200 */
.L_x_32:
        /* <DEDUP_REMOVED lines=14> */
.L_x_35:
[----:B------:R-:W-:Y:S05]  /*3650*/  BSYNC.RECONVERGENT B2 ;  /* 0x0000000000027941 */ /* 0x000fea0003800200 */
.L_x_34:
        /* <DEDUP_REMOVED lines=14> */
.L_x_37:
[----:B------:R-:W-:Y:S05]  /*3740*/  BSYNC.RECONVERGENT B2 ;  /* 0x0000000000027941 */ /* 0x000fea0003800200 */
.L_x_36:
        /* <DEDUP_REMOVED lines=14> */
.L_x_39:
[----:B------:R-:W-:Y:S05]  /*3830*/  BSYNC.RECONVERGENT B2 ;  /* 0x0000000000027941 */ /* 0x000fea0003800200 */
.L_x_38:
        /* <DEDUP_REMOVED lines=14> */
.L_x_41:
[----:B------:R-:W-:Y:S05]  /*3920*/  BSYNC.RECONVERGENT B2 ;  /* 0x0000000000027941 */ /* 0x000fea0003800200 */
.L_x_40:
        /* <DEDUP_REMOVED lines=14> */
.L_x_43:
[----:B------:R-:W-:Y:S05]  /*3a10*/  BSYNC.RECONVERGENT B2 ;  /* 0x0000000000027941 */ /* 0x000fea0003800200 */
.L_x_42:
        /* <DEDUP_REMOVED lines=14> */
.L_x_45:
[----:B------:R-:W-:Y:S05]  /*3b00*/  BSYNC.RECONVERGENT B2 ;  /* 0x0000000000027941 */ /* 0x000fea0003800200 */
.L_x_44:
        /* <DEDUP_REMOVED lines=14> */
.L_x_47:
[----:B------:R-:W-:Y:S05]  /*3bf0*/  BSYNC.RECONVERGENT B2 ;  /* 0x0000000000027941 */ /* 0x000fea0003800200 */
.L_x_46:
        /* <DEDUP_REMOVED lines=14> */
.L_x_49:
[----:B------:R-:W-:Y:S05]  /*3ce0*/  BSYNC.RECONVERGENT B2 ;  /* 0x0000000000027941 */ /* 0x000fea0003800200 */
.L_x_48:
        /* <DEDUP_REMOVED lines=14> */
.L_x_51:
[----:B------:R-:W-:Y:S05]  /*3dd0*/  BSYNC.RECONVERGENT B2 ;  /* 0x0000000000027941 */ /* 0x000fea0003800200 */
.L_x_50:
        /* <DEDUP_REMOVED lines=14> */
.L_x_53:
[----:B------:R-:W-:Y:S05]  /*3ec0*/  BSYNC.RECONVERGENT B2 ;  /* 0x0000000000027941 */ /* 0x000fea0003800200 */
.L_x_52:
        /* <DEDUP_REMOVED lines=14> */
.L_x_55:
[----:B------:R-:W-:Y:S05]  /*3fb0*/  BSYNC.RECONVERGENT B2 ;  /* 0x0000000000027941 */ /* 0x000fea0003800200 */
.L_x_54:
        /* <DEDUP_REMOVED lines=14> */
.L_x_57:
[----:B------:R-:W-:Y:S05]  /*40a0*/  BSYNC.RECONVERGENT B2 ;  /* 0x0000000000027941 */ /* 0x000fea0003800200 */
.L_x_56:
        /* <DEDUP_REMOVED lines=14> */
.L_x_59:
[----:B------:R-:W-:Y:S05]  /*4190*/  BSYNC.RECONVERGENT B2 ;  /* 0x0000000000027941 */ /* 0x000fea0003800200 */
.L_x_58:
        /* <DEDUP_REMOVED lines=14> */
.L_x_61:
[----:B------:R-:W-:Y:S05]  /*4280*/  BSYNC.RECONVERGENT B2 ;  /* 0x0000000000027941 */ /* 0x000fea0003800200 */
.L_x_60:
        /* <DEDUP_REMOVED lines=14> */
.L_x_63:
[----:B------:R-:W-:Y:S05]  /*4370*/  BSYNC.RECONVERGENT B2 ;  /* 0x0000000000027941 */ /* 0x000fea0003800200 */
.L_x_62:
        /* <DEDUP_REMOVED lines=14> */
.L_x_65:
[----:B------:R-:W-:Y:S05]  /*4460*/  BSYNC.RECONVERGENT B2 ;  /* 0x0000000000027941 */ /* 0x000fea0003800200 */
.L_x_64:
[----:B------:R-:W0:Y:S01]  /*4470*/  @!P1 LDC.64 R2, c[0x0][0x388] ;  /* 0x0000e200ff029b82 */ /* 0x000e220000000a00 */
[----:B------:R-:W-:Y:S01]  /*4480*/  IADD3 R0, PT, PT, R45, 0x20, RZ ;  /* 0x000000202d007810 */ /* 0x000fe20007ffe0ff */
[----:B------:R-:W-:Y:S01]  /*4490*/  IMAD R46, R44, UR42, R46 ;  /* 0x0000002a2c2e7c24 */ /* 0x000fe2000f8e022e */
[----:B------:R-:W-:Y:S02]  /*44a0*/  @!P1 R2UR UR4, R42 ;  /* 0x000000002a0492ca */ /* 0x000fe400000e0000 */
[----:B------:R-:W-:Y:S02]  /*44b0*/  ISETP.GE.AND P3, PT, R0, UR42, PT ;  /* 0x0000002a00007c0c */ /* 0x000fe4000bf66270 */
[----:B------:R-:W-:Y:S02]  /*44c0*/  @!P1 R2UR UR5, R43 ;  /* 0x000000002b0592ca */ /* 0x000fe400000e0000 */
[----:B------:R-:W-:Y:S02]  /*44d0*/  IADD3 R4, P4, PT, R48, UR40, RZ ;  /* 0x0000002830047c10 */ /* 0x000fe4000ff9e0ff */
[----:B------:R-:W-:-:S02]  /*44e0*/  IADD3 R0, PT, PT, R45, 0xc0, RZ ;  /* 0x000000c02d007810 */ /* 0x000fc40007ffe0ff */
[----:B------:R-:W-:Y:S02]  /*44f0*/  IADD3.X R5, PT, PT, R50, UR41, RZ, P4, !PT ;  /* 0x0000002932057c10 */ /* 0x000fe4000a7fe4ff */
[----:B------:R-:W-:Y:S02]  /*4500*/  ISETP.GE.AND P0, PT, R0, UR42, PT ;  /* 0x0000002a00007c0c */ /* 0x000fe4000bf06270 */
[----:B------:R-:W-:Y:S02]  /*4510*/  ISETP.GE.AND P6, PT, R51, UR42, PT ;  /* 0x0000002a33007c0c */ /* 0x000fe4000bfc6270 */
[----:B------:R-:W-:Y:S02]  /*4520*/  @!P3 R2UR UR6, R42 ;  /* 0x000000002a06b2ca */ /* 0x000fe400000e0000 */
[----:B------:R-:W-:Y:S02]  /*4530*/  @!P3 R2UR UR7, R43 ;  /* 0x000000002b07b2ca */ /* 0x000fe400000e0000 */
[----:B------:R-:W-:Y:S01]  /*4540*/  ISETP.GE.AND P5, PT, R52, UR42, PT ;  /* 0x0000002a34007c0c */ /* 0x000fe2000bfa6270 */
[----:B0-----:R-:W-:Y:S01]  /*4550*/  @!P1 IMAD.WIDE R2, R49, 0x4, R2 ;  /* 0x0000000431029825 */ /* 0x001fe200078e0202 */
[----:B------:R-:W-:-:S03]  /*4560*/  ISETP.GE.AND P4, PT, R53, UR42, PT ;  /* 0x0000002a35007c0c */ /* 0x000fc6000bf86270 */
[----:B------:R-:W-:Y:S01]  /*4570*/  @!P0 R2UR UR12, R42 ;  /* 0x000000002a0c82ca */ /* 0x000fe200000e0000 */
[----:B------:R0:W-:Y:S01]  /*4580*/  @!P1 STG.E desc[UR4][R2.64], R11 ;  /* 0x0000000b02009986 */ /* 0x0001e2000c101904 */
[----:B------:R-:W-:Y:S01]  /*4590*/  ISETP.GE.AND P1, PT, R54, UR42, PT ;  /* 0x0000002a36007c0c */ /* 0x000fe2000bf26270 */
[----:B------:R-:W-:Y:S01]  /*45a0*/  IMAD R49, R44, UR42, R49 ;  /* 0x0000002a2c317c24 */ /* 0x000fe2000f8e0231 */
[C---:B------:R-:W-:Y:S02]  /*45b0*/  @!P6 R2UR UR4, R42.reuse ;  /* 0x000000002a04e2ca */ /* 0x040fe400000e0000 */
[----:B------:R0:W-:Y:S01]  /*45c0*/  @!P3 STG.E desc[UR6][R4.64+0x80], R15 ;  /* 0x0000800f0400b986 */ /* 0x0001e2000c101906 */
[----:B------:R-:W-:Y:S02]  /*45d0*/  ISETP.GE.AND P3, PT, R55, UR42, PT ;  /* 0x0000002a37007c0c */ /* 0x000fe4000bf66270 */
[----:B------:R-:W-:Y:S02]  /*45e0*/  @!P6 R2UR UR5, R43 ;  /* 0x000000002b05e2ca */ /* 0x000fe400000e0000 */
[----:B------:R-:W-:-:S02]  /*45f0*/  @!P5 R2UR UR6, R42 ;  /* 0x000000002a06d2ca */ /* 0x000fc400000e0000 */
[C---:B------:R-:W-:Y:S02]  /*4600*/  @!P5 R2UR UR7, R43.reuse ;  /* 0x000000002b07d2ca */ /* 0x040fe400000e0000 */
[C---:B------:R-:W-:Y:S02]  /*4610*/  @!P4 R2UR UR8, R42.reuse ;  /* 0x000000002a08c2ca */ /* 0x040fe400000e0000 */
[C---:B------:R-:W-:Y:S02]  /*4620*/  @!P4 R2UR UR9, R43.reuse ;  /* 0x000000002b09c2ca */ /* 0x040fe400000e0000 */
[----:B------:R-:W-:Y:S02]  /*4630*/  @!P1 R2UR UR10, R42 ;  /* 0x000000002a0a92ca */ /* 0x000fe400000e0000 */
[C---:B------:R-:W-:Y:S01]  /*4640*/  @!P1 R2UR UR11, R43.reuse ;  /* 0x000000002b0b92ca */ /* 0x040fe200000e0000 */
[----:B------:R0:W-:Y:S01]  /*4650*/  @!P6 STG.E desc[UR4][R4.64+0x100], R39 ;  /* 0x000100270400e986 */ /* 0x0001e2000c101904 */
[----:B------:R-:W-:-:S02]  /*4660*/  @!P0 R2UR UR13, R43 ;  /* 0x000000002b0d82ca */ /* 0x000fc400000e0000 */
[----:B------:R-:W-:Y:S01]  /*4670*/  @!P3 R2UR UR14, R42 ;  /* 0x000000002a0eb2ca */ /* 0x000fe200000e0000 */
[----:B------:R0:W-:Y:S01]  /*4680*/  @!P5 STG.E desc[UR6][R4.64+0x180], R81 ;  /* 0x000180510400d986 */ /* 0x0001e2000c101906 */
[----:B------:R-:W-:Y:S02]  /*4690*/  @!P3 R2UR UR15, R43 ;  /* 0x000000002b0fb2ca */ /* 0x000fe400000e0000 */
[----:B------:R-:W-:Y:S01]  /*46a0*/  ISETP.GE.AND P5, PT, R60, UR42, PT ;  /* 0x0000002a3c007c0c */ /* 0x000fe2000bfa6270 */
[----:B------:R0:W-:Y:S01]  /*46b0*/  @!P4 STG.E desc[UR8][R4.64+0x200], R83 ;  /* 0x000200530400c986 */ /* 0x0001e2000c101908 */
[----:B------:R-:W-:Y:S02]  /*46c0*/  ISETP.GE.AND P4, PT, R59, UR42, PT ;  /* 0x0000002a3b007c0c */ /* 0x000fe4000bf86270 */
[----:B------:R-:W-:Y:S01]  /*46d0*/  ISETP.GE.AND P6, PT, R61, UR42, PT ;  /* 0x0000002a3d007c0c */ /* 0x000fe2000bfc6270 */
[----:B------:R0:W-:Y:S01]  /*46e0*/  @!P1 STG.E desc[UR10][R4.64+0x280], R85 ;  /* 0x0002805504009986 */ /* 0x0001e2000c10190a */
[----:B------:R-:W-:-:S03]  /*46f0*/  ISETP.GE.AND P1, PT, R57, UR42, PT ;  /* 0x0000002a39007c0c */ /* 0x000fc6000bf26270 */
[----:B------:R0:W-:Y:S01]  /*4700*/  @!P0 STG.E desc[UR12][R4.64+0x300], R87 ;  /* 0x0003005704008986 */ /* 0x0001e2000c10190c */
[----:B------:R-:W-:-:S03]  /*4710*/  ISETP.GE.AND P0, PT, R56, UR42, PT ;  /* 0x0000002a38007c0c */ /* 0x000fc6000bf06270 */
[----:B------:R0:W-:Y:S01]  /*4720*/  @!P3 STG.E desc[UR14][R4.64+0x380], R7 ;  /* 0x000380070400b986 */ /* 0x0001e2000c10190e */
[----:B------:R-:W-:Y:S02]  /*4730*/  ISETP.GE.AND P3, PT, R58, UR42, PT ;  /* 0x0000002a3a007c0c */ /* 0x000fe4000bf66270 */
[C---:B------:R-:W-:Y:S02]  /*4740*/  @!P4 R2UR UR10, R42.reuse ;  /* 0x000000002a0ac2ca */ /* 0x040fe400000e0000 */
[C---:B------:R-:W-:Y:S02]  /*4750*/  @!P4 R2UR UR11, R43.reuse ;  /* 0x000000002b0bc2ca */ /* 0x040fe400000e0000 */
[C---:B------:R-:W-:Y:S02]  /*4760*/  @!P1 R2UR UR6, R42.reuse ;  /* 0x000000002a0692ca */ /* 0x040fe400000e0000 */
[----:B------:R-:W-:Y:S02]  /*4770*/  @!P1 R2UR UR7, R43 ;  /* 0x000000002b0792ca */ /* 0x000fe400000e0000 */
[----:B------:R-:W-:-:S02]  /*4780*/  @!P0 R2UR UR4, R42 ;  /* 0x000000002a0482ca */ /* 0x000fc400000e0000 */
[C---:B------:R-:W-:Y:S02]  /*4790*/  @!P0 R2UR UR5, R43.reuse ;  /* 0x000000002b0582ca */ /* 0x040fe400000e0000 */
[C---:B------:R-:W-:Y:S02]  /*47a0*/  @!P3 R2UR UR8, R42.reuse ;  /* 0x000000002a08b2ca */ /* 0x040fe400000e0000 */
[C---:B------:R-:W-:Y:S01]  /*47b0*/  @!P3 R2UR UR9, R43.reuse ;  /* 0x000000002b09b2ca */ /* 0x040fe200000e0000 */
[----:B------:R0:W-:Y:S01]  /*47c0*/  @!P4 STG.E desc[UR10][R4.64+0x580], R93 ;  /* 0x0005805d0400c986 */ /* 0x0001e2000c10190a */
[C---:B------:R-:W-:Y:S02]  /*47d0*/  @!P5 R2UR UR12, R42.reuse ;  /* 0x000000002a0cd2ca */ /* 0x040fe400000e0000 */
[----:B------:R-:W-:Y:S01]  /*47e0*/  @!P5 R2UR UR13, R43 ;  /* 0x000000002b0dd2ca */ /* 0x000fe200000e0000 */
[----:B------:R0:W-:Y:S01]  /*47f0*/  @!P1 STG.E desc[UR6][R4.64+0x480], R9 ;  /* 0x0004800904009986 */ /* 0x0001e2000c101906 */
[----:B------:R-:W-:-:S02]  /*4800*/  @!P6 R2UR UR14, R42 ;  /* 0x000000002a0ee2ca */ /* 0x000fc400000e0000 */
[----:B------:R-:W-:Y:S01]  /*4810*/  @!P6 R2UR UR15, R43 ;  /* 0x000000002b0fe2ca */ /* 0x000fe200000e0000 */
[----:B------:R0:W-:Y:S01]  /*4820*/  @!P0 STG.E desc[UR4][R4.64+0x400], R89 ;  /* 0x0004005904008986 */ /* 0x0001e2000c101904 */
[----:B------:R-:W-:Y:S02]  /*4830*/  ISETP.GE.AND P0, PT, R62, UR42, PT ;  /* 0x0000002a3e007c0c */ /* 0x000fe4000bf06270 */
[----:B------:R-:W-:Y:S01]  /*4840*/  ISETP.GE.AND P1, PT, R63, UR42, PT ;  /* 0x0000002a3f007c0c */ /* 0x000fe2000bf26270 */
[----:B------:R0:W-:Y:S01]  /*4850*/  @!P3 STG.E desc[UR8][R4.64+0x500], R91 ;  /* 0x0005005b0400b986 */ /* 0x0001e2000c101908 */
[----:B------:R-:W-:Y:S02]  /*4860*/  ISETP.GE.AND P3, PT, R64, UR42, PT ;  /* 0x0000002a40007c0c */ /* 0x000fe4000bf66270 */
[----:B------:R-:W-:Y:S01]  /*4870*/  ISETP.GE.AND P4, PT, R65, UR42, PT ;  /* 0x0000002a41007c0c */ /* 0x000fe2000bf86270 */
        /* <DEDUP_REMOVED lines=66> */
[----:B------:R0:W-:Y:S04]  /*4ca0*/  @!P3 STG.E desc[UR8][R4.64+0xe00], R33 ;  /* 0x000e00210400b986 */ /* 0x0001e8000c101908 */
[----:B------:R0:W-:Y:S04]  /*4cb0*/  @!P4 STG.E desc[UR10][R4.64+0xe80], R111 ;  /* 0x000e806f0400c986 */ /* 0x0001e8000c10190a */
[----:B------:R0:W-:Y:S04]  /*4cc0*/  @!P5 STG.E desc[UR12][R4.64+0xf00], R35 ;  /* 0x000f00230400d986 */ /* 0x0001e8000c10190c */
[----:B------:R0:W-:Y:S01]  /*4cd0*/  @!P6 STG.E desc[UR14][R4.64+0xf80], R13 ;  /* 0x000f800d0400e986 */ /* 0x0001e2000c10190e */
[----:B------:R-:W-:Y:S05]  /*4ce0*/  @!P2 BRA `(.L_x_66) ;  /* 0xffffffb400d0a947 */ /* 0x000fea000383ffff */
[----:B------:R-:W-:Y:S05]  /*4cf0*/  EXIT ;  /* 0x000000000000794d */ /* 0x000fea0003800000 */
.L_x_1:
[----:B------:R-:W-:Y:S01]  /*4d00*/  BSSY B0, `(.L_x_67) ;  /* 0x0000007000007945 */ /* 0x000fe20003800000 */
[----:B------:R-:W-:Y:S02]  /*4d10*/  MOV R12, 0x10 ;  /* 0x00000010000c7802 */ /* 0x000fe40000000f00 */
[----:B------:R-:W-:Y:S02]  /*4d20*/  MOV R11, 0x1f ;  /* 0x0000001f000b7802 */ /* 0x000fe40000000f00 */
[----:B------:R-:W-:-:S07]  /*4d30*/  MOV R15, 0xffffffff ;  /* 0xffffffff000f7802 */ /* 0x000fce0000000f00 */
[----:B------:R-:W-:Y:S05]  /*4d40*/  WARPSYNC.COLLECTIVE R15, `(.L_x_68) ;  /* 0x000000000f087348 */ /* 0x000fea0003c00000 */
[----:B------:R0:W1:Y:S02]  /*4d50*/  SHFL.BFLY P6, R14, R13, R12, R11 ;  /* 0x0c00000c0d0e7389 */ /* 0x00006400000c000b */
[----:B01----:R-:W-:Y:S05]  /*4d60*/  ENDCOLLECTIVE ;  /* 0x000000000000791b */ /* 0x003fea0003800000 */
.L_x_68:
[----:B------:R-:W-:Y:S05]  /*4d70*/  BSYNC B0 ;  /* 0x0000000000007941 */ /* 0x000fea0003800000 */
.L_x_67:
[----:B------:R-:W-:Y:S01]  /*4d80*/  HFMA2 R12, -RZ, RZ, 0, 4.76837158203125e-07 ;  /* 0x00000008ff0c7431 */ /* 0x000fe200000001ff */
[----:B------:R-:W-:Y:S02]  /*4d90*/  FMNMX R13, R14, R13, !PT ;  /* 0x0000000d0e0d7209 */ /* 0x000fe40007800000 */
[----:B------:R-:W-:Y:S02]  /*4da0*/  MOV R11, 0x1f ;  /* 0x0000001f000b7802 */ /* 0x000fe40000000f00 */
[----:B------:R-:W-:-:S07]  /*4db0*/  MOV R15, 0xffffffff ;  /* 0xffffffff000f7802 */ /* 0x000fce0000000f00 */
[----:B------:R-:W-:Y:S05]  /*4dc0*/  WARPSYNC.COLLECTIVE R15, `(.L_x_69) ;  /* 0x000000000f087348 */ /* 0x000fea0003c00000 */
[----:B------:R0:W1:Y:S02]  /*4dd0*/  SHFL.BFLY P6, R14, R13, R12, R11 ;  /* 0x0c00000c0d0e7389 */ /* 0x00006400000c000b */
[----:B01----:R-:W-:Y:S05]  /*4de0*/  ENDCOLLECTIVE ;  /* 0x000000000000791b */ /* 0x003fea0003800000 */
.L_x_69:
[----:B------:R-:W-:Y:S01]  /*4df0*/  HFMA2 R12, -RZ, RZ, 0, 2.384185791015625e-07 ;  /* 0x00000004ff0c7431 */ /* 0x000fe200000001ff */
[----:B------:R-:W-:-:S04]  /*4e00*/  FMNMX R0, R13, R14, !PT ;  /* 0x0000000e0d007209 */ /* 0x000fc80007800000 */
[----:B------:R-:W-:-:S07]  /*4e10*/  MOV R13, R0 ;  /* 0x00000000000d7202 */ /* 0x000fce0000000f00 */
[----:B------:R-:W-:Y:S05]  /*4e20*/  WARPSYNC.COLLECTIVE R15, `(.L_x_70) ;  /* 0x000000000f087348 */ /* 0x000fea0003c00000 */
[----:B------:R0:W1:Y:S02]  /*4e30*/  SHFL.BFLY P6, R14, R13, R12, R11 ;  /* 0x0c00000c0d0e7389 */ /* 0x00006400000c000b */
[----:B01----:R-:W-:Y:S05]  /*4e40*/  ENDCOLLECTIVE ;  /* 0x000000000000791b */ /* 0x003fea0003800000 */
.L_x_70:
[----:B------:R-:W-:Y:S01]  /*4e50*/  HFMA2 R12, -RZ, RZ, 0, 1.1920928955078125e-07 ;  /* 0x00000002ff0c7431 */ /* 0x000fe200000001ff */
[----:B------:R-:W-:-:S04]  /*4e60*/  FMNMX R2, R0, R14, !PT ;  /* 0x0000000e00027209 */ /* 0x000fc80007800000 */
[----:B------:R-:W-:-:S07]  /*4e70*/  MOV R13, R2 ;  /* 0x00000002000d7202 */ /* 0x000fce0000000f00 */
[----:B------:R-:W-:Y:S05]  /*4e80*/  WARPSYNC.COLLECTIVE R15, `(.L_x_71) ;  /* 0x000000000f087348 */ /* 0x000fea0003c00000 */
[----:B------:R0:W1:Y:S02]  /*4e90*/  SHFL.BFLY P6, R14, R13, R12, R11 ;  /* 0x0c00000c0d0e7389 */ /* 0x00006400000c000b */
[----:B01----:R-:W-:Y:S05]  /*4ea0*/  ENDCOLLECTIVE ;  /* 0x000000000000791b */ /* 0x003fea0003800000 */
.L_x_71:
[----:B------:R-:W-:Y:S01]  /*4eb0*/  HFMA2 R12, -RZ, RZ, 0, 5.9604644775390625e-08 ;  /* 0x00000001ff0c7431 */ /* 0x000fe200000001ff */
[----:B------:R-:W-:-:S04]  /*4ec0*/  FMNMX R3, R2, R14, !PT ;  /* 0x0000000e02037209 */ /* 0x000fc80007800000 */
[----:B------:R-:W-:-:S07]  /*4ed0*/  MOV R13, R3 ;  /* 0x00000003000d7202 */ /* 0x000fce0000000f00 */
[----:B------:R-:W-:Y:S05]  /*4ee0*/  WARPSYNC.COLLECTIVE R15, `(.L_x_72) ;  /* 0x000000000f087348 */ /* 0x000fea0003c00000 */
[----:B------:R0:W1:Y:S02]  /*4ef0*/  SHFL.BFLY P6, R14, R13, R12, R11 ;  /* 0x0c00000c0d0e7389 */ /* 0x00006400000c000b */
[----:B01----:R-:W-:Y:S05]  /*4f00*/  ENDCOLLECTIVE ;  /* 0x000000000000791b */ /* 0x003fea0003800000 */
.L_x_72:
[----:B------:R-:W-:Y:S01]  /*4f10*/  HFMA2 R12, -RZ, RZ, 3.7421875, 0 ;  /* 0x437c0000ff0c7431 */ /* 0x000fe200000001ff */
[----:B------:R-:W-:Y:S02]  /*4f20*/  MOV R11, 0x3bbb989d ;  /* 0x3bbb989d000b7802 */ /* 0x000fe40000000f00 */
[----:B------:R-:W-:-:S05]  /*4f30*/  FMNMX R3, R3, R14, !PT ;  /* 0x0000000e03037209 */ /* 0x000fca0007800000 */
[C---:B------:R-:W-:Y:S01]  /*4f40*/  FADD R0, -R3.reuse, R6 ;  /* 0x0000000603007221 */ /* 0x040fe20000000100 */
[C---:B------:R-:W-:Y:S01]  /*4f50*/  FADD R9, -R3.reuse, R4 ;  /* 0x0000000403097221 */ /* 0x040fe20000000100 */
[C---:B------:R-:W-:Y:S01]  /*4f60*/  FADD R2, -R3.reuse, R8 ;  /* 0x0000000803027221 */ /* 0x040fe20000000100 */
[C---:B------:R-:W-:Y:S01]  /*4f70*/  FADD R4, -R3.reuse, R80 ;  /* 0x0000005003047221 */ /* 0x040fe20000000100 */
[-C--:B------:R-:W-:Y:S01]  /*4f80*/  FFMA.SAT R13, R0, R11.reuse, 0.5 ;  /* 0x3f000000000d7423 */ /* 0x080fe2000000200b */
[C---:B------:R-:W-:Y:S01]  /*4f90*/  FADD R7, -R3.reuse, R94 ;  /* 0x0000005e03077221 */ /* 0x040fe20000000100 */
        /* <DEDUP_REMOVED lines=28> */
[----:B------:R-:W-:Y:S01]  /*5160*/  FADD R3, R13, -12583039 ;  /* 0xcb40007f0d037421 */ /* 0x000fe20000000000 */
[-C--:B------:R-:W-:Y:S01]  /*5170*/  FFMA.SAT R15, R2, R11.reuse, 0.5 ;  /* 0x3f000000020f7423 */ /* 0x080fe2000000200b */
[-C--:B------:R-:W-:Y:S01]  /*5180*/  FFMA.SAT R17, R9, R11.reuse, 0.5 ;  /* 0x3f00000009117423 */ /* 0x080fe2000000200b */
[-C--:B------:R-:W-:Y:S01]  /*5190*/  FFMA.SAT R19, R84, R11.reuse, 0.5 ;  /* 0x3f00000054137423 */ /* 0x080fe2000000200b */
[C---:B------:R-:W-:Y:S01]  /*51a0*/  FFMA R3, R0.reuse, 1.4426950216293334961, -R3 ;  /* 0x3fb8aa3b00037823 */ /* 0x040fe20000000803 */
[-C--:B------:R-:W-:Y:S01]  /*51b0*/  FFMA.RM R15, R15, R12.reuse, 12582913 ;  /* 0x4b4000010f0f7423 */ /* 0x080fe2000000400c */
[-C--:B------:R-:W-:Y:S01]  /*51c0*/  FFMA.RM R17, R17, R12.reuse, 12582913 ;  /* 0x4b40000111117423 */ /* 0x080fe2000000400c */
[-C--:B------:R-:W-:Y:S01]  /*51d0*/  FFMA.RM R19, R19, R12.reuse, 12582913 ;  /* 0x4b40000113137423 */ /* 0x080fe2000000400c */
[----:B------:R-:W-:Y:S01]  /*51e0*/  FFMA R0, R0, 1.925963033500011079e-08, R3 ;  /* 0x32a5706000007823 */ /* 0x000fe20000000003 */
[----:B------:R-:W-:Y:S01]  /*51f0*/  SHF.L.U32 R3, R13, 0x17, RZ ;  /* 0x000000170d037819 */ /* 0x000fe200000006ff */
[C---:B------:R-:W-:Y:S01]  /*5200*/  FADD R13, R15.reuse, -12583039 ;  /* 0xcb40007f0f0d7421 */ /* 0x040fe20000000000 */
[----:B------:R-:W-:Y:S01]  /*5210*/  SHF.L.U32 R15, R15, 0x17, RZ ;  /* 0x000000170f0f7819 */ /* 0x000fe200000006ff */
[-C--:B------:R-:W-:Y:S01]  /*5220*/  FFMA.SAT R21, R88, R11.reuse, 0.5 ;  /* 0x3f00000058157423 */ /* 0x080fe2000000200b */
[-C--:B------:R-:W-:Y:S01]  /*5230*/  FFMA.SAT R23, R92, R11.reuse, 0.5 ;  /* 0x3f0000005c177423 */ /* 0x080fe2000000200b */
[C---:B------:R-:W-:Y:S01]  /*5240*/  FFMA R13, R2.reuse, 1.4426950216293334961, -R13 ;  /* 0x3fb8aa3b020d7823 */ /* 0x040fe2000000080d */
[----:B------:R-:W0:Y:S01]  /*5250*/  MUFU.EX2 R0, R0 ;  /* 0x0000000000007308 */ /* 0x000e220000000800 */
[-C--:B------:R-:W-:Y:S01]  /*5260*/  FFMA.RM R21, R21, R12.reuse, 12582913 ;  /* 0x4b40000115157423 */ /* 0x080fe2000000400c */
[-C--:B------:R-:W-:Y:S01]  /*5270*/  FFMA.RM R23, R23, R12.reuse, 12582913 ;  /* 0x4b40000117177423 */ /* 0x080fe2000000400c */
[----:B------:R-:W-:Y:S01]  /*5280*/  FFMA R13, R2, 1.925963033500011079e-08, R13 ;  /* 0x32a57060020d7823 */ /* 0x000fe2000000000d */
[-C--:B------:R-:W-:Y:S01]  /*5290*/  FFMA.SAT R25, R96, R11.reuse, 0.5 ;  /* 0x3f00000060197423 */ /* 0x080fe2000000200b */
[-C--:B------:R-:W-:Y:S01]  /*52a0*/  FFMA.SAT R27, R38, R11.reuse, 0.5 ;  /* 0x3f000000261b7423 */ /* 0x080fe2000000200b */
[-C--:B------:R-:W-:Y:S01]  /*52b0*/  FFMA.SAT R29, R34, R11.reuse, 0.5 ;  /* 0x3f000000221d7423 */ /* 0x080fe2000000200b */
[-C--:B------:R-:W-:Y:S01]  /*52c0*/  FFMA.SAT R31, R98, R11.reuse, 0.5 ;  /* 0x3f000000621f7423 */ /* 0x080fe2000000200b */
[----:B------:R-:W1:Y:S01]  /*52d0*/  MUFU.EX2 R2, R13 ;  /* 0x0000000d00027308 */ /* 0x000e620000000800 */
[-C--:B------:R-:W-:Y:S01]  /*52e0*/  FFMA.RM R25, R25, R12.reuse, 12582913 ;  /* 0x4b40000119197423 */ /* 0x080fe2000000400c */
[-C--:B------:R-:W-:Y:S01]  /*52f0*/  FFMA.RM R27, R27, R12.reuse, 12582913 ;  /* 0x4b4000011b1b7423 */ /* 0x080fe2000000400c */
[----:B------:R-:W-:Y:S01]  /*5300*/  FFMA.RM R29, R29, R12, 12582913 ;  /* 0x4b4000011d1d7423 */ /* 0x000fe2000000400c */
[-C--:B------:R-:W-:Y:S01]  /*5310*/  FFMA.SAT R35, R104, R11.reuse, 0.5 ;  /* 0x3f00000068237423 */ /* 0x080fe2000000200b */
[-C--:B------:R-:W-:Y:S01]  /*5320*/  FFMA.SAT R33, R102, R11.reuse, 0.5 ;  /* 0x3f00000066217423 */ /* 0x080fe2000000200b */
[----:B------:R-:W-:-:S02]  /*5330*/  FFMA.SAT R37, R110, R11, 0.5 ;  /* 0x3f0000006e257423 */ /* 0x000fc4000000200b */
[----:B------:R-:W-:Y:S01]  /*5340*/  FFMA.RM R35, R35, R12, 12582913 ;  /* 0x4b40000123237423 */ /* 0x000fe2000000400c */
[----:B0-----:R-:W-:Y:S01]  /*5350*/  FMUL R3, R3, R0 ;  /* 0x0000000003037220 */ /* 0x001fe20000400000 */
[-C--:B------:R-:W-:Y:S01]  /*5360*/  FFMA.RM R33, R33, R12.reuse, 12582913 ;  /* 0x4b40000121217423 */ /* 0x080fe2000000400c */
[----:B------:R-:W-:Y:S01]  /*5370*/  FFMA.RM R37, R37, R12, 12582913 ;  /* 0x4b40000125257423 */ /* 0x000fe2000000400c */
[----:B-1----:R-:W-:Y:S01]  /*5380*/  FMUL R0, R15, R2 ;  /* 0x000000020f007220 */ /* 0x002fe20000400000 */
[----:B------:R-:W-:Y:S01]  /*5390*/  FADD R2, R17, -12583039 ;  /* 0xcb40007f11027421 */ /* 0x000fe20000000000 */
[----:B------:R-:W-:-:S03]  /*53a0*/  FFMA.SAT R15, R4, R11, 0.5 ;  /* 0x3f000000040f7423 */ /* 0x000fc6000000200b */
[----:B------:R-:W-:Y:S01]  /*53b0*/  FFMA R2, R9, 1.4426950216293334961, -R2 ;  /* 0x3fb8aa3b09027823 */ /* 0x000fe20000000802 */
[----:B------:R-:W-:-:S03]  /*53c0*/  FFMA.RM R15, R15, R12, 12582913 ;  /* 0x4b4000010f0f7423 */ /* 0x000fc6000000400c */
[----:B------:R-:W-:Y:S01]  /*53d0*/  FFMA R9, R9, 1.925963033500011079e-08, R2 ;  /* 0x32a5706009097823 */ /* 0x000fe20000000002 */
[----:B------:R-:W-:Y:S01]  /*53e0*/  FADD R13, R15, -12583039 ;  /* 0xcb40007f0f0d7421 */ /* 0x000fe20000000000 */
[----:B------:R-:W-:Y:S01]  /*53f0*/  SHF.L.U32 R2, R17, 0x17, RZ ;  /* 0x0000001711027819 */ /* 0x000fe200000006ff */
[-C--:B------:R-:W-:Y:S02]  /*5400*/  FFMA.SAT R17, R5, R11.reuse, 0.5 ;  /* 0x3f00000005117423 */ /* 0x080fe4000000200b */
[C---:B------:R-:W-:Y:S01]  /*5410*/  FFMA R13, R4.reuse, 1.4426950216293334961, -R13 ;  /* 0x3fb8aa3b040d7823 */ /* 0x040fe2000000080d */
[----:B------:R-:W0:Y:S01]  /*5420*/  MUFU.EX2 R9, R9 ;  /* 0x0000000900097308 */ /* 0x000e220000000800 */
[----:B------:R-:W-:Y:S02]  /*5430*/  FFMA.RM R17, R17, R12, 12582913 ;  /* 0x4b40000111117423 */ /* 0x000fe4000000400c */
[----:B------:R-:W-:Y:S01]  /*5440*/  FFMA R13, R4, 1.925963033500011079e-08, R13 ;  /* 0x32a57060040d7823 */ /* 0x000fe2000000000d */
[----:B------:R-:W-:Y:S01]  /*5450*/  SHF.L.U32 R4, R15, 0x17, RZ ;  /* 0x000000170f047819 */ /* 0x000fe200000006ff */
[----:B------:R-:W-:Y:S01]  /*5460*/  FADD R10, R17, -12583039 ;  /* 0xcb40007f110a7421 */ /* 0x000fe20000000000 */
[----:B------:R-:W-:-:S03]  /*5470*/  FFMA.SAT R15, R7, R11, 0.5 ;  /* 0x3f000000070f7423 */ /* 0x000fc6000000200b */
[----:B------:R-:W1:Y:S01]  /*5480*/  MUFU.EX2 R13, R13 ;  /* 0x0000000d000d7308 */ /* 0x000e620000000800 */
[----:B------:R-:W-:Y:S01]  /*5490*/  FFMA R10, R5, 1.4426950216293334961, -R10 ;  /* 0x3fb8aa3b050a7823 */ /* 0x000fe2000000080a */
[----:B------:R-:W-:-:S03]  /*54a0*/  FFMA.RM R15, R15, R12, 12582913 ;  /* 0x4b4000010f0f7423 */ /* 0x000fc6000000400c */
[----:B------:R-:W-:Y:S01]  /*54b0*/  FFMA R10, R5, 1.925963033500011079e-08, R10 ;  /* 0x32a57060050a7823 */ /* 0x000fe2000000000a */
[----:B------:R-:W-:Y:S01]  /*54c0*/  SHF.L.U32 R5, R17, 0x17, RZ ;  /* 0x0000001711057819 */ /* 0x000fe200000006ff */
[----:B------:R-:W-:Y:S01]  /*54d0*/  FFMA.SAT R17, R80, R11, 0.5 ;  /* 0x3f00000050117423 */ /* 0x000fe2000000200b */
[----:B0-----:R-:W-:Y:S01]  /*54e0*/  FMUL R2, R2, R9 ;  /* 0x0000000902027220 */ /* 0x001fe20000400000 */
[----:B------:R-:W-:Y:S02]  /*54f0*/  FFMA.SAT R9, R6, R11, 0.5 ;  /* 0x3f00000006097423 */ /* 0x000fe4000000200b */
[----:B------:R-:W0:Y:S01]  /*5500*/  MUFU.EX2 R10, R10 ;  /* 0x0000000a000a7308 */ /* 0x000e220000000800 */
[-C--:B------:R-:W-:Y:S01]  /*5510*/  FFMA.RM R17, R17, R12.reuse, 12582913 ;  /* 0x4b40000111117423 */ /* 0x080fe2000000400c */
[----:B------:R-:W-:Y:S01]  /*5520*/  FFMA.RM R9, R9, R12, 12582913 ;  /* 0x4b40000109097423 */ /* 0x000fe2000000400c */
[----:B-1----:R-:W-:-:S03]  /*5530*/  FMUL R4, R4, R13 ;  /* 0x0000000d04047220 */ /* 0x002fc60000400000 */
[----:B------:R-:W-:-:S04]  /*5540*/  FADD R13, R9, -12583039 ;  /* 0xcb40007f090d7421 */ /* 0x000fc80000000000 */
[----:B------:R-:W-:-:S04]  /*5550*/  FFMA R13, R6, 1.4426950216293334961, -R13 ;  /* 0x3fb8aa3b060d7823 */ /* 0x000fc8000000080d */
[----:B------:R-:W-:Y:S01]  /*5560*/  FFMA R13, R6, 1.925963033500011079e-08, R13 ;  /* 0x32a57060060d7823 */ /* 0x000fe2000000000d */
[----:B------:R-:W-:Y:S01]  /*5570*/  SHF.L.U32 R6, R9, 0x17, RZ ;  /* 0x0000001709067819 */ /* 0x000fe200000006ff */
[----:B------:R-:W-:Y:S01]  /*5580*/  FFMA.SAT R9, R8, R11, 0.5 ;  /* 0x3f00000008097423 */ /* 0x000fe2000000200b */
[----:B0-----:R-:W-:Y:S01]  /*5590*/  FMUL R5, R5, R10 ;  /* 0x0000000a05057220 */ /* 0x001fe20000400000 */
[----:B------:R-:W-:Y:S02]  /*55a0*/  FADD R10, R15, -12583039 ;  /* 0xcb40007f0f0a7421 */ /* 0x000fe40000000000 */
[----:B------:R-:W0:Y:S01]  /*55b0*/  MUFU.EX2 R13, R13 ;  /* 0x0000000d000d7308 */ /* 0x000e220000000800 */
[----:B------:R-:W-:Y:S01]  /*55c0*/  FFMA.RM R9, R9, R12, 12582913 ;  /* 0x4b40000109097423 */ /* 0x000fe2000000400c */
[----:B------:R-:W-:-:S04]  /*55d0*/  FFMA R10, R7, 1.4426950216293334961, -R10 ;  /* 0x3fb8aa3b070a7823 */ /* 0x000fc8000000080a */
[----:B------:R-:W-:Y:S01]  /*55e0*/  FFMA R10, R7, 1.925963033500011079e-08, R10 ;  /* 0x32a57060070a7823 */ /* 0x000fe2000000000a */
[----:B------:R-:W-:Y:S01]  /*55f0*/  SHF.L.U32 R7, R15, 0x17, RZ ;  /* 0x000000170f077819 */ /* 0x000fe200000006ff */
[----:B------:R-:W-:-:S04]  /*5600*/  FFMA.SAT R15, R14, R11, 0.5 ;  /* 0x3f0000000e0f7423 */ /* 0x000fc8000000200b */
[----:B------:R-:W-:Y:S01]  /*5610*/  FFMA.RM R15, R15, R12, 12582913 ;  /* 0x4b4000010f0f7423 */ /* 0x000fe2000000400c */
[----:B------:R-:W1:Y:S01]  /*5620*/  MUFU.EX2 R10, R10 ;  /* 0x0000000a000a7308 */ /* 0x000e620000000800 */
[----:B0-----:R-:W-:Y:S01]  /*5630*/  FMUL R6, R6, R13 ;  /* 0x0000000d06067220 */ /* 0x001fe20000400000 */
[----:B------:R-:W-:-:S04]  /*5640*/  FADD R13, R9, -12583039 ;  /* 0xcb40007f090d7421 */ /* 0x000fc80000000000 */
[----:B------:R-:W-:-:S04]  /*5650*/  FFMA R13, R8, 1.4426950216293334961, -R13 ;  /* 0x3fb8aa3b080d7823 */ /* 0x000fc8000000080d */
[----:B------:R-:W-:Y:S01]  /*5660*/  FFMA R13, R8, 1.925963033500011079e-08, R13 ;  /* 0x32a57060080d7823 */ /* 0x000fe2000000000d */
[----:B------:R-:W-:Y:S01]  /*5670*/  SHF.L.U32 R8, R9, 0x17, RZ ;  /* 0x0000001709087819 */ /* 0x000fe200000006ff */
[----:B------:R-:W-:Y:S01]  /*5680*/  FADD R9, R15, -12583039 ;  /* 0xcb40007f0f097421 */ /* 0x000fe20000000000 */
[----:B-1----:R-:W-:Y:S01]  /*5690*/  FMUL R7, R7, R10 ;  /* 0x0000000a07077220 */ /* 0x002fe20000400000 */
[----:B------:R-:W-:Y:S02]  /*56a0*/  SHF.L.U32 R10, R17, 0x17, RZ ;  /* 0x00000017110a7819 */ /* 0x000fe400000006ff */
[----:B------:R-:W0:Y:S01]  /*56b0*/  MUFU.EX2 R13, R13 ;  /* 0x0000000d000d7308 */ /* 0x000e220000000800 */
[----:B------:R-:W-:-:S04]  /*56c0*/  FFMA R9, R14, 1.4426950216293334961, -R9 ;  /* 0x3fb8aa3b0e097823 */ /* 0x000fc80000000809 */
[----:B------:R-:W-:Y:S01]  /*56d0*/  FFMA R14, R14, 1.925963033500011079e-08, R9 ;  /* 0x32a570600e0e7823 */ /* 0x000fe20000000009 */
[----:B------:R-:W-:Y:S01]  /*56e0*/  SHF.L.U32 R9, R15, 0x17, RZ ;  /* 0x000000170f097819 */ /* 0x000fe200000006ff */
[----:B------:R-:W-:-:S04]  /*56f0*/  FFMA.SAT R15, R82, R11, 0.5 ;  /* 0x3f000000520f7423 */ /* 0x000fc8000000200b */
[----:B------:R-:W-:Y:S01]  /*5700*/  FFMA.RM R15, R15, R12, 12582913 ;  /* 0x4b4000010f0f7423 */ /* 0x000fe2000000400c */
[----:B------:R-:W1:Y:S01]  /*5710*/  MUFU.EX2 R14, R14 ;  /* 0x0000000e000e7308 */ /* 0x000e620000000800 */
[----:B0-----:R-:W-:Y:S01]  /*5720*/  FMUL R8, R8, R13 ;  /* 0x0000000d08087220 */ /* 0x001fe20000400000 */
[----:B------:R-:W-:Y:S01]  /*5730*/  FADD R13, R17, -12583039 ;  /* 0xcb40007f110d7421 */ /* 0x000fe20000000000 */
[C---:B------:R-:W-:Y:S01]  /*5740*/  FADD R17, R15.reuse, -12583039 ;  /* 0xcb40007f0f117421 */ /* 0x040fe20000000000 */
[----:B------:R-:W-:Y:S02]  /*5750*/  SHF.L.U32 R15, R15, 0x17, RZ ;  /* 0x000000170f0f7819 */ /* 0x000fe400000006ff */
[----:B------:R-:W-:Y:S01]  /*5760*/  FFMA R13, R80, 1.4426950216293334961, -R13 ;  /* 0x3fb8aa3b500d7823 */ /* 0x000fe2000000080d */
[----:B------:R-:W-:-:S03]  /*5770*/  FFMA R17, R82, 1.4426950216293334961, -R17 ;  /* 0x3fb8aa3b52117823 */ /* 0x000fc60000000811 */
[----:B------:R-:W-:Y:S01]  /*5780*/  FFMA R13, R80, 1.925963033500011079e-08, R13 ;  /* 0x32a57060500d7823 */ /* 0x000fe2000000000d */
[----:B------:R-:W-:Y:S01]  /*5790*/  FFMA R17, R82, 1.925963033500011079e-08, R17 ;  /* 0x32a5706052117823 */ /* 0x000fe20000000011 */
[----:B-1----:R-:W-:-:S03]  /*57a0*/  FMUL R9, R9, R14 ;  /* 0x0000000e09097220 */ /* 0x002fc60000400000 */
[----:B------:R-:W0:Y:S08]  /*57b0*/  MUFU.EX2 R16, R17 ;  /* 0x0000001100107308 */ /* 0x000e300000000800 */
[----:B------:R-:W1:Y:S01]  /*57c0*/  MUFU.EX2 R13, R13 ;  /* 0x0000000d000d7308 */ /* 0x000e620000000800 */
[----:B0-----:R-:W-:Y:S01]  /*57d0*/  FMUL R16, R15, R16 ;  /* 0x000000100f107220 */ /* 0x001fe20000400000 */
[----:B------:R-:W-:-:S04]  /*57e0*/  FFMA.SAT R15, R86, R11, 0.5 ;  /* 0x3f000000560f7423 */ /* 0x000fc8000000200b */
[----:B------:R-:W-:Y:S01]  /*57f0*/  FFMA.RM R15, R15, R12, 12582913 ;  /* 0x4b4000010f0f7423 */ /* 0x000fe2000000400c */
[----:B-1----:R-:W-:Y:S01]  /*5800*/  FMUL R10, R10, R13 ;  /* 0x0000000d0a0a7220 */ /* 0x002fe20000400000 */
[C---:B------:R-:W-:Y:S01]  /*5810*/  FADD R13, R19.reuse, -12583039 ;  /* 0xcb40007f130d7421 */ /* 0x040fe20000000000 */
[----:B------:R-:W-:-:S03]  /*5820*/  SHF.L.U32 R19, R19, 0x17, RZ ;  /* 0x0000001713137819 */ /* 0x000fc600000006ff */
[----:B------:R-:W-:-:S04]  /*5830*/  FFMA R13, R84, 1.4426950216293334961, -R13 ;  /* 0x3fb8aa3b540d7823 */ /* 0x000fc8000000080d */
[----:B------:R-:W-:-:S04]  /*5840*/  FFMA R13, R84, 1.925963033500011079e-08, R13 ;  /* 0x32a57060540d7823 */ /* 0x000fc8000000000d */
[----:B------:R0:W1:Y:S02]  /*5850*/  MUFU.EX2 R14, R13 ;  /* 0x0000000d000e7308 */ /* 0x0000640000000800 */
[C---:B0-----:R-:W-:Y:S01]  /*5860*/  FADD R13, R21.reuse, -12583039 ;  /* 0xcb40007f150d7421 */ /* 0x041fe20000000000 */
[----:B------:R-:W-:-:S03]  /*5870*/  SHF.L.U32 R21, R21, 0x17, RZ ;  /* 0x0000001715157819 */ /* 0x000fc600000006ff */
[C---:B------:R-:W-:Y:S01]  /*5880*/  FFMA R13, R88.reuse, 1.4426950216293334961, -R13 ;  /* 0x3fb8aa3b580d7823 */ /* 0x040fe2000000080d */
[----:B-1----:R-:W-:Y:S01]  /*5890*/  FMUL R17, R19, R14 ;  /* 0x0000000e13117220 */ /* 0x002fe20000400000 */
[C---:B------:R-:W-:Y:S02]  /*58a0*/  FADD R19, R15.reuse, -12583039 ;  /* 0xcb40007f0f137421 */ /* 0x040fe40000000000 */
[----:B------:R-:W-:Y:S01]  /*58b0*/  FFMA R13, R88, 1.925963033500011079e-08, R13 ;  /* 0x32a57060580d7823 */ /* 0x000fe2000000000d */
[----:B------:R-:W-:Y:S01]  /*58c0*/  SHF.L.U32 R15, R15, 0x17, RZ ;  /* 0x000000170f0f7819 */ /* 0x000fe200000006ff */
[C---:B------:R-:W-:Y:S02]  /*58d0*/  FFMA R19, R86.reuse, 1.4426950216293334961, -R19 ;  /* 0x3fb8aa3b56137823 */ /* 0x040fe40000000813 */
[----:B------:R0:W1:Y:S02]  /*58e0*/  MUFU.EX2 R14, R13 ;  /* 0x0000000d000e7308 */ /* 0x0000640000000800 */
[----:B------:R-:W-:-:S06]  /*58f0*/  FFMA R19, R86, 1.925963033500011079e-08, R19 ;  /* 0x32a5706056137823 */ /* 0x000fcc0000000013 */
[----:B------:R1:W2:Y:S01]  /*5900*/  MUFU.EX2 R18, R19 ;  /* 0x0000001300127308 */ /* 0x0002a20000000800 */
[C---:B0-----:R-:W-:Y:S01]  /*5910*/  FADD R13, R23.reuse, -12583039 ;  /* 0xcb40007f170d7421 */ /* 0x041fe20000000000 */
[----:B------:R-:W-:-:S03]  /*5920*/  SHF.L.U32 R23, R23, 0x17, RZ ;  /* 0x0000001717177819 */ /* 0x000fc600000006ff */
[----:B------:R-:W-:Y:S01]  /*5930*/  FFMA R13, R92, 1.4426950216293334961, -R13 ;  /* 0x3fb8aa3b5c0d7823 */ /* 0x000fe2000000080d */
[----:B-1----:R-:W-:-:S03]  /*5940*/  FMUL R19, R21, R14 ;  /* 0x0000000e15137220 */ /* 0x002fc60000400000 */
[----:B------:R-:W-:-:S04]  /*5950*/  FFMA R13, R92, 1.925963033500011079e-08, R13 ;  /* 0x32a570605c0d7823 */ /* 0x000fc8000000000d */
[----:B------:R0:W1:Y:S01]  /*5960*/  MUFU.EX2 R14, R13 ;  /* 0x0000000d000e7308 */ /* 0x0000620000000800 */
[----:B--2---:R-:W-:Y:S01]  /*5970*/  FMUL R18, R15, R18 ;  /* 0x000000120f127220 */ /* 0x004fe20000400000 */
[----:B------:R-:W-:-:S04]  /*5980*/  FFMA.SAT R15, R90, R11, 0.5 ;  /* 0x3f0000005a0f7423 */ /* 0x000fc8000000200b */
[----:B------:R-:W-:Y:S01]  /*5990*/  FFMA.RM R15, R15, R12, 12582913 ;  /* 0x4b4000010f0f7423 */ /* 0x000fe2000000400c */
[C---:B0-----:R-:W-:Y:S01]  /*59a0*/  FADD R13, R25.reuse, -12583039 ;  /* 0xcb40007f190d7421 */ /* 0x041fe20000000000 */
[----:B------:R-:W-:Y:S02]  /*59b0*/  SHF.L.U32 R25, R25, 0x17, RZ ;  /* 0x0000001719197819 */ /* 0x000fe400000006ff */
[C---:B------:R-:W-:Y:S01]  /*59c0*/  FADD R21, R15.reuse, -12583039 ;  /* 0xcb40007f0f157421 */ /* 0x040fe20000000000 */
[----:B------:R-:W-:Y:S01]  /*59d0*/  SHF.L.U32 R15, R15, 0x17, RZ ;  /* 0x000000170f0f7819 */ /* 0x000fe200000006ff */
[----:B------:R-:W-:Y:S02]  /*59e0*/  FFMA R13, R96, 1.4426950216293334961, -R13 ;  /* 0x3fb8aa3b600d7823 */ /* 0x000fe4000000080d */
[----:B------:R-:W-:Y:S02]  /*59f0*/  FFMA R21, R90, 1.4426950216293334961, -R21 ;  /* 0x3fb8aa3b5a157823 */ /* 0x000fe40000000815 */
[----:B------:R-:W-:-:S02]  /*5a00*/  FFMA R13, R96, 1.925963033500011079e-08, R13 ;  /* 0x32a57060600d7823 */ /* 0x000fc4000000000d */
[----:B------:R-:W-:-:S04]  /*5a10*/  FFMA R21, R90, 1.925963033500011079e-08, R21 ;  /* 0x32a570605a157823 */ /* 0x000fc80000000015 */
[----:B------:R1:W0:Y:S02]  /*5a20*/  MUFU.EX2 R20, R21 ;  /* 0x0000001500147308 */ /* 0x0002240000000800 */
[----:B-1----:R-:W-:-:S06]  /*5a30*/  FMUL R21, R23, R14 ;  /* 0x0000000e17157220 */ /* 0x002fcc0000400000 */
[----:B------:R1:W2:Y:S01]  /*5a40*/  MUFU.EX2 R14, R13 ;  /* 0x0000000d000e7308 */ /* 0x0002a20000000800 */
[----:B0-----:R-:W-:Y:S01]  /*5a50*/  FMUL R20, R15, R20 ;  /* 0x000000140f147220 */ /* 0x001fe20000400000 */
[----:B------:R-:W-:Y:S01]  /*5a60*/  FFMA.SAT R15, R94, R11, 0.5 ;  /* 0x3f0000005e0f7423 */ /* 0x000fe2000000200b */
[C---:B-1----:R-:W-:Y:S01]  /*5a70*/  FADD R13, R27.reuse, -12583039 ;  /* 0xcb40007f1b0d7421 */ /* 0x042fe20000000000 */
[----:B------:R-:W-:Y:S02]  /*5a80*/  SHF.L.U32 R27, R27, 0x17, RZ ;  /* 0x000000171b1b7819 */ /* 0x000fe400000006ff */
[----:B------:R-:W-:Y:S01]  /*5a90*/  FFMA.RM R15, R15, R12, 12582913 ;  /* 0x4b4000010f0f7423 */ /* 0x000fe2000000400c */
[----:B------:R-:W-:-:S03]  /*5aa0*/  FFMA R13, R38, 1.4426950216293334961, -R13 ;  /* 0x3fb8aa3b260d7823 */ /* 0x000fc6000000080d */
[C---:B------:R-:W-:Y:S01]  /*5ab0*/  FADD R23, R15.reuse, -12583039 ;  /* 0xcb40007f0f177421 */ /* 0x040fe20000000000 */
[----:B------:R-:W-:Y:S01]  /*5ac0*/  SHF.L.U32 R15, R15, 0x17, RZ ;  /* 0x000000170f0f7819 */ /* 0x000fe200000006ff */
[----:B------:R-:W-:Y:S02]  /*5ad0*/  FFMA R13, R38, 1.925963033500011079e-08, R13 ;  /* 0x32a57060260d7823 */ /* 0x000fe4000000000d */
[----:B------:R-:W-:-:S04]  /*5ae0*/  FFMA R23, R94, 1.4426950216293334961, -R23 ;  /* 0x3fb8aa3b5e177823 */ /* 0x000fc80000000817 */
[----:B------:R-:W-:-:S04]  /*5af0*/  FFMA R23, R94, 1.925963033500011079e-08, R23 ;  /* 0x32a570605e177823 */ /* 0x000fc80000000017 */
[----:B------:R2:W0:Y:S02]  /*5b00*/  MUFU.EX2 R22, R23 ;  /* 0x0000001700167308 */ /* 0x0004240000000800 */
[----:B--2---:R-:W-:-:S06]  /*5b10*/  FMUL R23, R25, R14 ;  /* 0x0000000e19177220 */ /* 0x004fcc0000400000 */
[----:B------:R-:W1:Y:S01]  /*5b20*/  MUFU.EX2 R14, R13 ;  /* 0x0000000d000e7308 */ /* 0x000e620000000800 */
[----:B0-----:R-:W-:Y:S01]  /*5b30*/  FMUL R22, R15, R22 ;  /* 0x000000160f167220 */ /* 0x001fe20000400000 */
[----:B------:R-:W-:-:S04]  /*5b40*/  FFMA.SAT R15, R40, R11, 0.5 ;  /* 0x3f000000280f7423 */ /* 0x000fc8000000200b */
[----:B------:R-:W-:-:S04]  /*5b50*/  FFMA.RM R15, R15, R12, 12582913 ;  /* 0x4b4000010f0f7423 */ /* 0x000fc8000000400c */
[C---:B------:R-:W-:Y:S01]  /*5b60*/  FADD R25, R15.reuse, -12583039 ;  /* 0xcb40007f0f197421 */ /* 0x040fe20000000000 */
[----:B------:R-:W-:-:S03]  /*5b70*/  SHF.L.U32 R15, R15, 0x17, RZ ;  /* 0x000000170f0f7819 */ /* 0x000fc600000006ff */
[----:B------:R-:W-:-:S04]  /*5b80*/  FFMA R25, R40, 1.4426950216293334961, -R25 ;  /* 0x3fb8aa3b28197823 */ /* 0x000fc80000000819 */
[----:B------:R-:W-:-:S04]  /*5b90*/  FFMA R25, R40, 1.925963033500011079e-08, R25 ;  /* 0x32a5706028197823 */ /* 0x000fc80000000019 */
[----:B------:R1:W0:Y:S02]  /*5ba0*/  MUFU.EX2 R24, R25 ;  /* 0x0000001900187308 */ /* 0x0002240000000800 */
[----:B-1----:R-:W-:Y:S01]  /*5bb0*/  FMUL R25, R27, R14 ;  /* 0x0000000e1b197220 */ /* 0x002fe20000400000 */
[----:B0-----:R-:W-:Y:S01]  /*5bc0*/  FMUL R24, R15, R24 ;  /* 0x000000180f187220 */ /* 0x001fe20000400000 */
[----:B------:R-:W-:-:S04]  /*5bd0*/  FFMA.SAT R15, R36, R11, 0.5 ;  /* 0x3f000000240f7423 */ /* 0x000fc8000000200b */
[----:B------:R-:W-:-:S04]  /*5be0*/  FFMA.RM R15, R15, R12, 12582913 ;  /* 0x4b4000010f0f7423 */ /* 0x000fc8000000400c */
[C---:B------:R-:W-:Y:S01]  /*5bf0*/  FADD R27, R15.reuse, -12583039 ;  /* 0xcb40007f0f1b7421 */ /* 0x040fe20000000000 */
[----:B------:R-:W-:-:S03]  /*5c00*/  SHF.L.U32 R15, R15, 0x17, RZ ;  /* 0x000000170f0f7819 */ /* 0x000fc600000006ff */
[----:B------:R-:W-:-:S04]  /*5c10*/  FFMA R27, R36, 1.4426950216293334961, -R27 ;  /* 0x3fb8aa3b241b7823 */ /* 0x000fc8000000081b */
[----:B------:R-:W-:Y:S01]  /*5c20*/  FFMA R36, R36, 1.925963033500011079e-08, R27 ;  /* 0x32a5706024247823 */ /* 0x000fe2000000001b */
[----:B------:R-:W-:-:S04]  /*5c30*/  FFMA.SAT R27, R30, R11, 0.5 ;  /* 0x3f0000001e1b7423 */ /* 0x000fc8000000200b */
[----:B------:R-:W-:Y:S01]  /*5c40*/  FFMA.RM R13, R27, R12, 12582913 ;  /* 0x4b4000011b0d7423 */ /* 0x000fe2000000400c */
[----:B------:R-:W0:Y:S02]  /*5c50*/  MUFU.EX2 R36, R36 ;  /* 0x0000002400247308 */ /* 0x000e240000000800 */
[----:B0-----:R-:W-:Y:S01]  /*5c60*/  FMUL R27, R15, R36 ;  /* 0x000000240f1b7220 */ /* 0x001fe20000400000 */
[C---:B------:R-:W-:Y:S01]  /*5c70*/  FADD R15, R13.reuse, -12583039 ;  /* 0xcb40007f0d0f7421 */ /* 0x040fe20000000000 */
[----:B------:R-:W-:-:S03]  /*5c80*/  SHF.L.U32 R13, R13, 0x17, RZ ;  /* 0x000000170d0d7819 */ /* 0x000fc600000006ff */
[----:B------:R-:W-:-:S04]  /*5c90*/  FFMA R15, R30, 1.4426950216293334961, -R15 ;  /* 0x3fb8aa3b1e0f7823 */ /* 0x000fc8000000080f */
[----:B------:R-:W-:Y:S01]  /*5ca0*/  FFMA R15, R30, 1.925963033500011079e-08, R15 ;  /* 0x32a570601e0f7823 */ /* 0x000fe2000000000f */
[----:B------:R-:W-:-:S03]  /*5cb0*/  SHF.L.U32 R30, R33, 0x17, RZ ;  /* 0x00000017211e7819 */ /* 0x000fc600000006ff */
[----:B------:R0:W1:Y:S02]  /*5cc0*/  MUFU.EX2 R26, R15 ;  /* 0x0000000f001a7308 */ /* 0x0000640000000800 */
[----:B0-----:R-:W-:Y:S01]  /*5cd0*/  FFMA.RM R15, R31, R12, 12582913 ;  /* 0x4b4000011f0f7423 */ /* 0x001fe2000000400c */
[----:B-1----:R-:W-:Y:S01]  /*5ce0*/  FMUL R26, R13, R26 ;  /* 0x0000001a0d1a7220 */ /* 0x002fe20000400000 */
[C---:B------:R-:W-:Y:S01]  /*5cf0*/  FADD R13, R29.reuse, -12583039 ;  /* 0xcb40007f1d0d7421 */ /* 0x040fe20000000000 */
[----:B------:R-:W-:-:S03]  /*5d00*/  SHF.L.U32 R29, R29, 0x17, RZ ;  /* 0x000000171d1d7819 */ /* 0x000fc600000006ff */
[----:B------:R-:W-:-:S04]  /*5d10*/  FFMA R13, R34, 1.4426950216293334961, -R13 ;  /* 0x3fb8aa3b220d7823 */ /* 0x000fc8000000080d */
[----:B------:R-:W-:Y:S01]  /*5d20*/  FFMA R13, R34, 1.925963033500011079e-08, R13 ;  /* 0x32a57060220d7823 */ /* 0x000fe2000000000d */
[----:B------:R-:W-:-:S03]  /*5d30*/  SHF.L.U32 R34, R35, 0x17, RZ ;  /* 0x0000001723227819 */ /* 0x000fc600000006ff */
[----:B------:R-:W0:Y:S02]  /*5d40*/  MUFU.EX2 R14, R13 ;  /* 0x0000000d000e7308 */ /* 0x000e240000000800 */
[----:B0-----:R-:W-:Y:S01]  /*5d50*/  FMUL R31, R29, R14 ;  /* 0x0000000e1d1f7220 */ /* 0x001fe20000400000 */
        /* <DEDUP_REMOVED lines=11> */
[----:B------:R-:W-:-:S04]  /*5e10*/  FFMA R15, R100, 1.925963033500011079e-08, R15 ;  /* 0x32a57060640f7823 */ /* 0x000fc8000000000f */
[----:B------:R0:W1:Y:S02]  /*5e20*/  MUFU.EX2 R28, R15 ;  /* 0x0000000f001c7308 */ /* 0x0000640000000800 */
[----:B0-----:R-:W-:Y:S01]  /*5e30*/  FADD R15, R35, -12583039 ;  /* 0xcb40007f230f7421 */ /* 0x001fe20000000000 */
[----:B------:R-:W-:-:S03]  /*5e40*/  FFMA.SAT R35, R108, R11, 0.5 ;  /* 0x3f0000006c237423 */ /* 0x000fc6000000200b */
[----:B------:R-:W-:Y:S01]  /*5e50*/  FFMA R15, R104, 1.4426950216293334961, -R15 ;  /* 0x3fb8aa3b680f7823 */ /* 0x000fe2000000080f */
[----:B------:R-:W-:-:S03]  /*5e60*/  FFMA.RM R35, R35, R12, 12582913 ;  /* 0x4b40000123237423 */ /* 0x000fc6000000400c */
[----:B------:R-:W-:Y:S01]  /*5e70*/  FFMA R15, R104, 1.925963033500011079e-08, R15 ;  /* 0x32a57060680f7823 */ /* 0x000fe2000000000f */
[----:B-1----:R-:W-:Y:S01]  /*5e80*/  FMUL R28, R13, R28 ;  /* 0x0000001c0d1c7220 */ /* 0x002fe20000400000 */
[----:B------:R-:W-:Y:S01]  /*5e90*/  SHF.L.U32 R32, R35, 0x17, RZ ;  /* 0x0000001723207819 */ /* 0x000fe200000006ff */
[----:B------:R-:W-:Y:S01]  /*5ea0*/  FADD R13, R33, -12583039 ;  /* 0xcb40007f210d7421 */ /* 0x000fe20000000000 */
[----:B------:R-:W-:Y:S02]  /*5eb0*/  FFMA.SAT R33, R106, R11, 0.5 ;  /* 0x3f0000006a217423 */ /* 0x000fe4000000200b */
[----:B------:R-:W0:Y:S01]  /*5ec0*/  MUFU.EX2 R15, R15 ;  /* 0x0000000f000f7308 */ /* 0x000e220000000800 */
[----:B------:R-:W-:Y:S01]  /*5ed0*/  FFMA R13, R102, 1.4426950216293334961, -R13 ;  /* 0x3fb8aa3b660d7823 */ /* 0x000fe2000000080d */
[----:B------:R-:W-:-:S03]  /*5ee0*/  FFMA.RM R33, R33, R12, 12582913 ;  /* 0x4b40000121217423 */ /* 0x000fc6000000400c */
[----:B------:R-:W-:-:S06]  /*5ef0*/  FFMA R13, R102, 1.925963033500011079e-08, R13 ;  /* 0x32a57060660d7823 */ /* 0x000fcc000000000d */
[----:B------:R-:W1:Y:S01]  /*5f00*/  MUFU.EX2 R13, R13 ;  /* 0x0000000d000d7308 */ /* 0x000e620000000800 */
[----:B0-----:R-:W-:Y:S01]  /*5f10*/  FMUL R34, R34, R15 ;  /* 0x0000000f22227220 */ /* 0x001fe20000400000 */
[----:B------:R-:W-:Y:S01]  /*5f20*/  FADD R15, R35, -12583039 ;  /* 0xcb40007f230f7421 */ /* 0x000fe20000000000 */
[-C--:B------:R-:W-:Y:S01]  /*5f30*/  FFMA.SAT R35, R112, R11.reuse, 0.5 ;  /* 0x3f00000070237423 */ /* 0x080fe2000000200b */
[----:B------:R-:W-:Y:S02]  /*5f40*/  FFMA.SAT R11, R114, R11, 0.5 ;  /* 0x3f000000720b7423 */ /* 0x000fe4000000200b */
[C---:B------:R-:W-:Y:S01]  /*5f50*/  FFMA R15, R108.reuse, 1.4426950216293334961, -R15 ;  /* 0x3fb8aa3b6c0f7823 */ /* 0x040fe2000000080f */
[-C--:B------:R-:W-:Y:S01]  /*5f60*/  FFMA.RM R36, R35, R12.reuse, 12582913 ;  /* 0x4b40000123247423 */ /* 0x080fe2000000400c */
[----:B------:R-:W-:Y:S01]  /*5f70*/  FFMA.RM R38, R11, R12, 12582913 ;  /* 0x4b4000010b267423 */ /* 0x000fe2000000400c */
[----:B------:R-:W-:Y:S01]  /*5f80*/  SHF.L.U32 R35, R37, 0x17, RZ ;  /* 0x0000001725237819 */ /* 0x000fe200000006ff */
[----:B------:R-:W-:Y:S01]  /*5f90*/  FFMA R15, R108, 1.925963033500011079e-08, R15 ;  /* 0x32a570606c0f7823 */ /* 0x000fe2000000000f */
[----:B------:R-:W-:Y:S01]  /*5fa0*/  FADD R11, R36, -12583039 ;  /* 0xcb40007f240b7421 */ /* 0x000fe20000000000 */
[----:B-1----:R-:W-:Y:S01]  /*5fb0*/  FMUL R30, R30, R13 ;  /* 0x0000000d1e1e7220 */ /* 0x002fe20000400000 */
[C---:B------:R-:W-:Y:S01]  /*5fc0*/  FADD R13, R33.reuse, -12583039 ;  /* 0xcb40007f210d7421 */ /* 0x040fe20000000000 */
[----:B------:R-:W-:Y:S01]  /*5fd0*/  SHF.L.U32 R33, R33, 0x17, RZ ;  /* 0x0000001721217819 */ /* 0x000fe200000006ff */
[----:B------:R-:W-:Y:S01]  /*5fe0*/  FFMA R11, R112, 1.4426950216293334961, -R11 ;  /* 0x3fb8aa3b700b7823 */ /* 0x000fe2000000080b */
[----:B------:R-:W0:Y:S01]  /*5ff0*/  MUFU.EX2 R15, R15 ;  /* 0x0000000f000f7308 */ /* 0x000e220000000800 */
[----:B------:R-:W-:Y:S01]  /*6000*/  FFMA R13, R106, 1.4426950216293334961, -R13 ;  /* 0x3fb8aa3b6a0d7823 */ /* 0x000fe2000000080d */
[----:B------:R-:W-:Y:S01]  /*6010*/  SHF.L.U32 R36, R36, 0x17, RZ ;  /* 0x0000001724247819 */ /* 0x000fe200000006ff */
[----:B------:R-:W-:Y:S01]  /*6020*/  FFMA R112, R112, 1.925963033500011079e-08, R11 ;  /* 0x32a5706070707823 */ /* 0x000fe2000000000b */
[----:B------:R-:W-:Y:S01]  /*6030*/  FADD R11, R38, -12583039 ;  /* 0xcb40007f260b7421 */ /* 0x000fe20000000000 */
[----:B------:R-:W-:-:S03]  /*6040*/  FFMA R13, R106, 1.925963033500011079e-08, R13 ;  /* 0x32a570606a0d7823 */ /* 0x000fc6000000000d */
[C---:B------:R-:W-:Y:S01]  /*6050*/  FFMA R11, R114.reuse, 1.4426950216293334961, -R11 ;  /* 0x3fb8aa3b720b7823 */ /* 0x040fe2000000080b */
[----:B------:R1:W2:Y:S03]  /*6060*/  MUFU.EX2 R14, R13 ;  /* 0x0000000d000e7308 */ /* 0x0002a60000000800 */
[----:B------:R-:W-:Y:S01]  /*6070*/  FFMA R114, R114, 1.925963033500011079e-08, R11 ;  /* 0x32a5706072727823 */ /* 0x000fe2000000000b */
[----:B------:R-:W-:-:S04]  /*6080*/  FADD R11, RZ, R3 ;  /* 0x00000003ff0b7221 */ /* 0x000fc80000000000 */
[----:B------:R-:W-:Y:S01]  /*6090*/  FADD R11, R11, R0 ;  /* 0x000000000b0b7221 */ /* 0x000fe20000000000 */
[----:B-1----:R-:W-:Y:S01]  /*60a0*/  FADD R13, R37, -12583039 ;  /* 0xcb40007f250d7421 */ /* 0x002fe20000000000 */
[----:B0-----:R-:W-:Y:S01]  /*60b0*/  FMUL R32, R32, R15 ;  /* 0x0000000f20207220 */ /* 0x001fe20000400000 */
[----:B------:R-:W0:Y:S01]  /*60c0*/  MUFU.EX2 R114, R114 ;  /* 0x0000007200727308 */ /* 0x000e220000000800 */
[----:B------:R-:W-:Y:S01]  /*60d0*/  FADD R11, R11, R2 ;  /* 0x000000020b0b7221 */ /* 0x000fe20000000000 */
[----:B------:R-:W-:Y:S01]  /*60e0*/  FFMA R13, R110, 1.4426950216293334961, -R13 ;  /* 0x3fb8aa3b6e0d7823 */ /* 0x000fe2000000080d */
[----:B------:R-:W-:Y:S02]  /*60f0*/  SHF.L.U32 R37, R38, 0x17, RZ ;  /* 0x0000001726257819 */ /* 0x000fe400000006ff */
[----:B------:R-:W-:Y:S01]  /*6100*/  FADD R12, R11, R4 ;  /* 0x000000040b0c7221 */ /* 0x000fe20000000000 */
[----:B------:R-:W-:Y:S01]  /*6110*/  FFMA R13, R110, 1.925963033500011079e-08, R13 ;  /* 0x32a570606e0d7823 */ /* 0x000fe2000000000d */
[----:B--2---:R-:W-:Y:S01]  /*6120*/  FMUL R33, R33, R14 ;  /* 0x0000000e21217220 */ /* 0x004fe20000400000 */
[----:B------:R-:W1:Y:S01]  /*6130*/  MUFU.EX2 R15, R112 ;  /* 0x00000070000f7308 */ /* 0x000e620000000800 */
[----:B------:R-:W-:-:S04]  /*6140*/  FADD R11, R12, R5 ;  /* 0x000000050c0b7221 */ /* 0x000fc80000000000 */
[----:B------:R-:W-:-:S03]  /*6150*/  FADD R12, R11, R6 ;  /* 0x000000060b0c7221 */ /* 0x000fc60000000000 */
[----:B------:R-:W2:Y:S01]  /*6160*/  MUFU.EX2 R14, R13 ;  /* 0x0000000d000e7308 */ /* 0x000ea20000000800 */
[----:B------:R-:W-:Y:S01]  /*6170*/  FADD R11, R12, R7 ;  /* 0x000000070c0b7221 */ /* 0x000fe20000000000 */
[----:B0-----:R-:W-:-:S03]  /*6180*/  FMUL R37, R37, R114 ;  /* 0x0000007225257220 */ /* 0x001fc60000400000 */
[----:B------:R-:W-:-:S04]  /*6190*/  FADD R12, R11, R8 ;  /* 0x000000080b0c7221 */ /* 0x000fc80000000000 */
[----:B------:R-:W-:Y:S01]  /*61a0*/  FADD R11, R12, R9 ;  /* 0x000000090c0b7221 */ /* 0x000fe20000000000 */
[----:B-1----:R-:W-:Y:S01]  /*61b0*/  FMUL R36, R36, R15 ;  /* 0x0000000f24247220 */ /* 0x002fe20000400000 */
[----:B------:R-:W-:Y:S02]  /*61c0*/  MOV R15, 0xffffffff ;  /* 0xffffffff000f7802 */ /* 0x000fe40000000f00 */
[----:B------:R-:W-:-:S04]  /*61d0*/  FADD R11, R11, R10 ;  /* 0x0000000a0b0b7221 */ /* 0x000fc80000000000 */
[----:B------:R-:W-:Y:S01]  /*61e0*/  FADD R12, R11, R16 ;  /* 0x000000100b0c7221 */ /* 0x000fe20000000000 */
[----:B--2---:R-:W-:-:S03]  /*61f0*/  FMUL R35, R35, R14 ;  /* 0x0000000e23237220 */ /* 0x004fc60000400000 */
[----:B------:R-:W-:-:S04]  /*6200*/  FADD R11, R12, R17 ;  /* 0x000000110c0b7221 */ /* 0x000fc80000000000 */
        /* <DEDUP_REMOVED lines=18> */
[----:B------:R-:W-:Y:S01]  /*6330*/  FADD R12, R11, R36 ;  /* 0x000000240b0c7221 */ /* 0x000fe20000000000 */
[----:B------:R-:W-:-:S03]  /*6340*/  HFMA2 R11, -RZ, RZ, 0, 1.847743988037109375e-06 ;  /* 0x0000001fff0b7431 */ /* 0x000fc600000001ff */
[----:B------:R-:W-:Y:S01]  /*6350*/  FADD R13, R12, R37 ;  /* 0x000000250c0d7221 */ /* 0x000fe20000000000 */
[----:B------:R-:W-:-:S07]  /*6360*/  MOV R12, 0x10 ;  /* 0x00000010000c7802 */ /* 0x000fce0000000f00 */
[----:B------:R-:W-:Y:S05]  /*6370*/  WARPSYNC.COLLECTIVE R15, `(.L_x_73) ;  /* 0x000000000f087348 */ /* 0x000fea0003c00000 */
[----:B------:R0:W1:Y:S02]  /*6380*/  SHFL.BFLY P6, R14, R13, R12, R11 ;  /* 0x0c00000c0d0e7389 */ /* 0x00006400000c000b */
[----:B01----:R-:W-:Y:S05]  /*6390*/  ENDCOLLECTIVE ;  /* 0x000000000000791b */ /* 0x003fea0003800000 */
.L_x_73:
[----:B------:R-:W-:Y:S02]  /*63a0*/  HFMA2 R12, -RZ, RZ, 0, 4.76837158203125e-07 ;  /* 0x00000008ff0c7431 */ /* 0x000fe400000001ff */
[----:B------:R-:W-:-:S05]  /*63b0*/  FADD R38, R13, R14 ;  /* 0x0000000e0d267221 */ /* 0x000fca0000000000 */
[----:B------:R-:W-:-:S07]  /*63c0*/  MOV R13, R38 ;  /* 0x00000026000d7202 */ /* 0x000fce0000000f00 */
[----:B------:R-:W-:Y:S05]  /*63d0*/  WARPSYNC.COLLECTIVE R15, `(.L_x_74) ;  /* 0x000000000f087348 */ /* 0x000fea0003c00000 */
[----:B------:R0:W1:Y:S02]  /*63e0*/  SHFL.BFLY P6, R14, R13, R12, R11 ;  /* 0x0c00000c0d0e7389 */ /* 0x00006400000c000b */
[----:B01----:R-:W-:Y:S05]  /*63f0*/  ENDCOLLECTIVE ;  /* 0x000000000000791b */ /* 0x003fea0003800000 */
.L_x_74:
[----:B------:R-:W-:Y:S02]  /*6400*/  HFMA2 R12, -RZ, RZ, 0, 2.384185791015625e-07 ;  /* 0x00000004ff0c7431 */ /* 0x000fe400000001ff */
[----:B------:R-:W-:-:S05]  /*6410*/  FADD R39, R38, R14 ;  /* 0x0000000e26277221 */ /* 0x000fca0000000000 */
[----:B------:R-:W-:-:S07]  /*6420*/  MOV R13, R39 ;  /* 0x00000027000d7202 */ /* 0x000fce0000000f00 */
[----:B------:R-:W-:Y:S05]  /*6430*/  WARPSYNC.COLLECTIVE R15, `(.L_x_75) ;  /* 0x000000000f087348 */ /* 0x000fea0003c00000 */
[----:B------:R0:W1:Y:S02]  /*6440*/  SHFL.BFLY P6, R14, R13, R12, R11 ;  /* 0x0c00000c0d0e7389 */ /* 0x00006400000c000b */
[----:B01----:R-:W-:Y:S05]  /*6450*/  ENDCOLLECTIVE ;  /* 0x000000000000791b */ /* 0x003fea0003800000 */
.L_x_75:
[----:B------:R-:W-:Y:S02]  /*6460*/  HFMA2 R12, -RZ, RZ, 0, 1.1920928955078125e-07 ;  /* 0x00000002ff0c7431 */ /* 0x000fe400000001ff */
[----:B------:R-:W-:-:S05]  /*6470*/  FADD R40, R39, R14 ;  /* 0x0000000e27287221 */ /* 0x000fca0000000000 */
[----:B------:R-:W-:-:S07]  /*6480*/  MOV R13, R40 ;  /* 0x00000028000d7202 */ /* 0x000fce0000000f00 */
[----:B------:R-:W-:Y:S05]  /*6490*/  WARPSYNC.COLLECTIVE R15, `(.L_x_76) ;  /* 0x000000000f087348 */ /* 0x000fea0003c00000 */
[----:B------:R0:W1:Y:S02]  /*64a0*/  SHFL.BFLY P6, R14, R13, R12, R11 ;  /* 0x0c00000c0d0e7389 */ /* 0x00006400000c000b */
[----:B01----:R-:W-:Y:S05]  /*64b0*/  ENDCOLLECTIVE ;  /* 0x000000000000791b */ /* 0x003fea0003800000 */
.L_x_76:
[----:B------:R-:W-:Y:S02]  /*64c0*/  HFMA2 R12, -RZ, RZ, 0, 5.9604644775390625e-08 ;  /* 0x00000001ff0c7431 */ /* 0x000fe400000001ff */
[----:B------:R-:W-:-:S05]  /*64d0*/  FADD R41, R40, R14 ;  /* 0x0000000e28297221 */ /* 0x000fca0000000000 */
[----:B------:R-:W-:-:S07]  /*64e0*/  MOV R13, R41 ;  /* 0x00000029000d7202 */ /* 0x000fce0000000f00 */
[----:B------:R-:W-:Y:S05]  /*64f0*/  WARPSYNC.COLLECTIVE R15, `(.L_x_77) ;  /* 0x000000000f087348 */ /* 0x000fea0003c00000 */
[----:B------:R0:W1:Y:S02]  /*6500*/  SHFL.BFLY P6, R14, R13, R12, R11 ;  /* 0x0c00000c0d0e7389 */ /* 0x00006400000c000b */
[----:B01----:R-:W-:Y:S05]  /*6510*/  ENDCOLLECTIVE ;  /* 0x000000000000791b */ /* 0x003fea0003800000 */
.L_x_77:
[----:B------:R-:W-:Y:S05]  /*6520*/  BRA `(.L_x_78) ;  /* 0xffffffc000507947 */ /* 0x000fea000383ffff */
        .weak           $__internal_0_$__cuda_sm3x_div_rn_noftz_f32_slowpath
        .type           $__internal_0_$__cuda_sm3x_div_rn_noftz_f32_slowpath,@function
        .size           $__internal_0_$__cuda_sm3x_div_rn_noftz_f32_slowpath,(.L_x_91 - $__internal_0_$__cuda_sm3x_div_rn_noftz_f32_slowpath)
$__internal_0_$__cuda_sm3x_div_rn_noftz_f32_slowpath:
[----:B------:R-:W-:Y:S01]  /*6530*/  SHF.R.U32.HI R38, RZ, 0x17, R12 ;  /* 0x00000017ff267819 */ /* 0x000fe2000001160c */
[----:B------:R-:W-:Y:S01]  /*6540*/  BSSY.RECONVERGENT B0, `(.L_x_79) ;  /* 0x0000062000007945 */ /* 0x000fe20003800200 */
[----:B------:R-:W-:Y:S02]  /*6550*/  SHF.R.U32.HI R13, RZ, 0x17, R3 ;  /* 0x00000017ff0d7819 */ /* 0x000fe40000011603 */
[----:B------:R-:W-:Y:S02]  /*6560*/  LOP3.LUT R117, R38, 0xff, RZ, 0xc0, !PT ;  /* 0x000000ff26757812 */ /* 0x000fe400078ec0ff */
[----:B------:R-:W-:Y:S02]  /*6570*/  LOP3.LUT R80, R13, 0xff, RZ, 0xc0, !PT ;  /* 0x000000ff0d507812 */ /* 0x000fe400078ec0ff */
[----:B------:R-:W-:Y:S02]  /*6580*/  IADD3 R40, PT, PT, R117, -0x1, RZ ;  /* 0xffffffff75287810 */ /* 0x000fe40007ffe0ff */
[----:B------:R-:W-:-:S02]  /*6590*/  IADD3 R38, PT, PT, R80, -0x1, RZ ;  /* 0xffffffff50267810 */ /* 0x000fc40007ffe0ff */
[----:B------:R-:W-:-:S04]  /*65a0*/  ISETP.GT.U32.AND P0, PT, R40, 0xfd, PT ;  /* 0x000000fd2800780c */ /* 0x000fc80003f04070 */
[----:B------:R-:W-:-:S13]  /*65b0*/  ISETP.GT.U32.OR P0, PT, R38, 0xfd, P0 ;  /* 0x000000fd2600780c */ /* 0x000fda0000704470 */
[----:B------:R-:W-:Y:S01]  /*65c0*/  @!P0 MOV R13, RZ ;  /* 0x000000ff000d8202 */ /* 0x000fe20000000f00 */
[----:B------:R-:W-:Y:S06]  /*65d0*/  @!P0 BRA `(.L_x_80) ;  /* 0x00000000005c8947 */ /* 0x000fec0003800000 */
[----:B------:R-:W-:Y:S02]  /*65e0*/  FSETP.GTU.FTZ.AND P0, PT, |R3|, +INF , PT ;  /* 0x7f8000000300780b */ /* 0x000fe40003f1c200 */
[----:B------:R-:W-:-:S04]  /*65f0*/  FSETP.GTU.FTZ.AND P3, PT, |R12|, +INF , PT ;  /* 0x7f8000000c00780b */ /* 0x000fc80003f7c200 */
[----:B------:R-:W-:-:S13]  /*6600*/  PLOP3.LUT P0, PT, P0, P3, PT, 0xf8, 0x8f ;  /* 0x00000000008f781c */ /* 0x000fda0000707f70 */
[----:B------:R-:W-:Y:S05]  /*6610*/  @P0 BRA `(.L_x_81) ;  /* 0x00000004004c0947 */ /* 0x000fea0003800000 */
[----:B------:R-:W-:-:S13]  /*6620*/  LOP3.LUT P0, RZ, R12, 0x7fffffff, R3, 0xc8, !PT ;  /* 0x7fffffff0cff7812 */ /* 0x000fda000780c803 */
[----:B------:R-:W-:Y:S05]  /*6630*/  @!P0 BRA `(.L_x_82) ;  /* 0x00000004003c8947 */ /* 0x000fea0003800000 */
[C---:B------:R-:W-:Y:S02]  /*6640*/  FSETP.NEU.FTZ.AND P3, PT, |R3|.reuse, +INF , PT ;  /* 0x7f8000000300780b */ /* 0x040fe40003f7d200 */
[----:B------:R-:W-:Y:S02]  /*6650*/  FSETP.NEU.FTZ.AND P4, PT, |R12|, +INF , PT ;  /* 0x7f8000000c00780b */ /* 0x000fe40003f9d200 */
[----:B------:R-:W-:-:S11]  /*6660*/  FSETP.NEU.FTZ.AND P0, PT, |R3|, +INF , PT ;  /* 0x7f8000000300780b */ /* 0x000fd60003f1d200 */
[----:B------:R-:W-:Y:S05]  /*6670*/  @!P4 BRA !P3, `(.L_x_82) ;  /* 0x00000004002cc947 */ /* 0x000fea0005800000 */
[----:B------:R-:W-:-:S04]  /*6680*/  LOP3.LUT P3, RZ, R3, 0x7fffffff, RZ, 0xc0, !PT ;  /* 0x7fffffff03ff7812 */ /* 0x000fc8000786c0ff */
[----:B------:R-:W-:-:S13]  /*6690*/  PLOP3.LUT P3, PT, P4, P3, PT, 0x2f, 0xf2 ;  /* 0x0000000000f2781c */ /* 0x000fda0002766577 */
[----:B------:R-:W-:Y:S05]  /*66a0*/  @P3 BRA `(.L_x_83) ;  /* 0x0000000400183947 */ /* 0x000fea0003800000 */
[----:B------:R-:W-:-:S04]  /*66b0*/  LOP3.LUT P3, RZ, R12, 0x7fffffff, RZ, 0xc0, !PT ;  /* 0x7fffffff0cff7812 */ /* 0x000fc8000786c0ff */
[----:B------:R-:W-:-:S13]  /*66c0*/  PLOP3.LUT P0, PT, P0, P3, PT, 0x2f, 0xf2 ;  /* 0x0000000000f2781c */ /* 0x000fda0000706577 */
[----:B------:R-:W-:Y:S05]  /*66d0*/  @P0 BRA `(.L_x_84) ;  /* 0x0000000400000947 */ /* 0x000fea0003800000 */
[----:B------:R-:W-:Y:S02]  /*66e0*/  ISETP.GE.AND P0, PT, R38, RZ, PT ;  /* 0x000000ff2600720c */ /* 0x000fe40003f06270 */
[----:B------:R-:W-:-:S11]  /*66f0*/  ISETP.GE.AND P3, PT, R40, RZ, PT ;  /* 0x000000ff2800720c */ /* 0x000fd60003f66270 */
[----:B------:R-:W-:Y:S01]  /*6700*/  @P0 MOV R13, RZ ;  /* 0x000000ff000d0202 */ /* 0x000fe20000000f00 */
[----:B------:R-:W-:Y:S01]  /*6710*/  @!P0 FFMA R3, R3, 1.84467440737095516160e+19, RZ ;  /* 0x5f80000003038823 */ /* 0x000fe200000000ff */
[----:B------:R-:W-:Y:S01]  /*6720*/  @!P0 MOV R13, 0xffffffc0 ;  /* 0xffffffc0000d8802 */ /* 0x000fe20000000f00 */
[----:B------:R-:W-:-:S03]  /*6730*/  @!P3 FFMA R12, R12, 1.84467440737095516160e+19, RZ ;  /* 0x5f8000000c0cb823 */ /* 0x000fc600000000ff */
[----:B------:R-:W-:-:S07]  /*6740*/  @!P3 IADD3 R13, PT, PT, R13, 0x40, RZ ;  /* 0x000000400d0db810 */ /* 0x000fce0007ffe0ff */
.L_x_80:
[----:B------:R-:W-:Y:S01]  /*6750*/  LEA R113, R117, 0xc0800000, 0x17 ;  /* 0xc080000075717811 */ /* 0x000fe200078eb8ff */
[----:B------:R-:W-:Y:S03]  /*6760*/  BSSY.RECONVERGENT B1, `(.L_x_85) ;  /* 0x0000036000017945 */ /* 0x000fe60003800200 */
[----:B------:R-:W-:Y:S02]  /*6770*/  IADD3 R113, PT, PT, -R113, R12, RZ ;  /* 0x0000000c71717210 */ /* 0x000fe40007ffe1ff */
[----:B------:R-:W-:Y:S02]  /*6780*/  IADD3 R12, PT, PT, R80, -0x7f, RZ ;  /* 0xffffff81500c7810 */ /* 0x000fe40007ffe0ff */
[----:B------:R-:W0:Y:S01]  /*6790*/  MUFU.RCP R38, R113 ;  /* 0x0000007100267308 */ /* 0x000e220000001000 */
[----:B------:R-:W-:Y:S02]  /*67a0*/  FADD.FTZ R40, -R113, -RZ ;  /* 0x800000ff71287221 */ /* 0x000fe40000010100 */
[----:B------:R-:W-:-:S02]  /*67b0*/  IMAD R3, R12, -0x800000, R3 ;  /* 0xff8000000c037824 */ /* 0x000fc400078e0203 */
[----:B0-----:R-:W-:-:S04]  /*67c0*/  FFMA R115, R38, R40, 1 ;  /* 0x3f80000026737423 */ /* 0x001fc80000000028 */
[----:B------:R-:W-:-:S04]  /*67d0*/  FFMA R119, R38, R115, R38 ;  /* 0x0000007326777223 */ /* 0x000fc80000000026 */
[----:B------:R-:W-:-:S04]  /*67e0*/  FFMA R38, R3, R119, RZ ;  /* 0x0000007703267223 */ /* 0x000fc800000000ff */
[----:B------:R-:W-:-:S04]  /*67f0*/  FFMA R115, R40, R38, R3 ;  /* 0x0000002628737223 */ /* 0x000fc80000000003 */
[----:B------:R-:W-:Y:S01]  /*6800*/  FFMA R80, R119, R115, R38 ;  /* 0x0000007377507223 */ /* 0x000fe20000000026 */
[----:B------:R-:W-:-:S03]  /*6810*/  IADD3 R38, PT, PT, R12, 0x7f, -R117 ;  /* 0x0000007f0c267810 */ /* 0x000fc60007ffe875 */
[----:B------:R-:W-:Y:S01]  /*6820*/  FFMA R115, R40, R80, R3 ;  /* 0x0000005028737223 */ /* 0x000fe20000000003 */
[----:B------:R-:W-:-:S03]  /*6830*/  IADD3 R38, PT, PT, R38, R13, RZ ;  /* 0x0000000d26267210 */ /* 0x000fc60007ffe0ff */
[----:B------:R-:W-:-:S05]  /*6840*/  FFMA R3, R119, R115, R80 ;  /* 0x0000007377037223 */ /* 0x000fca0000000050 */
[----:B------:R-:W-:-:S04]  /*6850*/  SHF.R.U32.HI R12, RZ, 0x17, R3 ;  /* 0x00000017ff0c7819 */ /* 0x000fc80000011603 */
[----:B------:R-:W-:-:S04]  /*6860*/  LOP3.LUT R12, R12, 0xff, RZ, 0xc0, !PT ;  /* 0x000000ff0c0c7812 */ /* 0x000fc800078ec0ff */
[----:B------:R-:W-:-:S04]  /*6870*/  IADD3 R40, PT, PT, R12, R38, RZ ;  /* 0x000000260c287210 */ /* 0x000fc80007ffe0ff */
[----:B------:R-:W-:-:S04]  /*6880*/  IADD3 R12, PT, PT, R40, -0x1, RZ ;  /* 0xffffffff280c7810 */ /* 0x000fc80007ffe0ff */
[----:B------:R-:W-:-:S13]  /*6890*/  ISETP.GE.U32.AND P0, PT, R12, 0xfe, PT ;  /* 0x000000fe0c00780c */ /* 0x000fda0003f06070 */
[----:B------:R-:W-:Y:S05]  /*68a0*/  @!P0 BRA `(.L_x_86) ;  /* 0x0000000000808947 */ /* 0x000fea0003800000 */
[----:B------:R-:W-:-:S13]  /*68b0*/  ISETP.GT.AND P0, PT, R40, 0xfe, PT ;  /* 0x000000fe2800780c */ /* 0x000fda0003f04270 */
[----:B------:R-:W-:Y:S05]  /*68c0*/  @P0 BRA `(.L_x_87) ;  /* 0x00000000006c0947 */ /* 0x000fea0003800000 */
[----:B------:R-:W-:-:S13]  /*68d0*/  ISETP.GE.AND P0, PT, R40, 0x1, PT ;  /* 0x000000012800780c */ /* 0x000fda0003f06270 */
[----:B------:R-:W-:Y:S05]  /*68e0*/  @P0 BRA `(.L_x_88) ;  /* 0x0000000000740947 */ /* 0x000fea0003800000 */
[----:B------:R-:W-:Y:S02]  /*68f0*/  ISETP.GE.AND P0, PT, R40, -0x18, PT ;  /* 0xffffffe82800780c */ /* 0x000fe40003f06270 */
[----:B------:R-:W-:-:S11]  /*6900*/  LOP3.LUT R3, R3, 0x80000000, RZ, 0xc0, !PT ;  /* 0x8000000003037812 */ /* 0x000fd600078ec0ff */
[----:B------:R-:W-:Y:S05]  /*6910*/  @!P0 BRA `(.L_x_88) ;  /* 0x0000000000688947 */ /* 0x000fea0003800000 */
[CCC-:B------:R-:W-:Y:S01]  /*6920*/  FFMA.RZ R12, R119.reuse, R115.reuse, R80.reuse ;  /* 0x00000073770c7223 */ /* 0x1c0fe2000000c050 */
[C---:B------:R-:W-:Y:S01]  /*6930*/  IADD3 R113, PT, PT, R40.reuse, 0x20, RZ ;  /* 0x0000002028717810 */ /* 0x040fe20007ffe0ff */
[CCC-:B------:R-:W-:Y:S01]  /*6940*/  FFMA.RM R13, R119.reuse, R115.reuse, R80.reuse ;  /* 0x00000073770d7223 */ /* 0x1c0fe20000004050 */
[----:B------:R-:W-:Y:S02]  /*6950*/  ISETP.NE.AND P4, PT, R40, RZ, PT ;  /* 0x000000ff2800720c */ /* 0x000fe40003f85270 */
[----:B------:R-:W-:Y:S01]  /*6960*/  LOP3.LUT R38, R12, 0x7fffff, RZ, 0xc0, !PT ;  /* 0x007fffff0c267812 */ /* 0x000fe200078ec0ff */
[----:B------:R-:W-:Y:S01]  /*6970*/  FFMA.RP R12, R119, R115, R80 ;  /* 0x00000073770c7223 */ /* 0x000fe20000008050 */
[----:B------:R-:W-:Y:S02]  /*6980*/  ISETP.NE.AND P3, PT, R40, RZ, PT ;  /* 0x000000ff2800720c */ /* 0x000fe40003f65270 */
[----:B------:R-:W-:Y:S02]  /*6990*/  LOP3.LUT R38, R38, 0x800000, RZ, 0xfc, !PT ;  /* 0x0080000026267812 */ /* 0x000fe400078efcff */
[----:B------:R-:W-:-:S02]  /*69a0*/  IADD3 R40, PT, PT, -R40, RZ, RZ ;  /* 0x000000ff28287210 */ /* 0x000fc40007ffe1ff */
[----:B------:R-:W-:Y:S02]  /*69b0*/  SHF.L.U32 R113, R38, R113, RZ ;  /* 0x0000007126717219 */ /* 0x000fe400000006ff */
[----:B------:R-:W-:Y:S02]  /*69c0*/  FSETP.NEU.FTZ.AND P0, PT, R12, R13, PT ;  /* 0x0000000d0c00720b */ /* 0x000fe40003f1d000 */
[----:B------:R-:W-:Y:S02]  /*69d0*/  SEL R13, R40, RZ, P4 ;  /* 0x000000ff280d7207 */ /* 0x000fe40002000000 */
[----:B------:R-:W-:Y:S02]  /*69e0*/  ISETP.NE.AND P3, PT, R113, RZ, P3 ;  /* 0x000000ff7100720c */ /* 0x000fe40001f65270 */
[----:B------:R-:W-:Y:S02]  /*69f0*/  SHF.R.U32.HI R13, RZ, R13, R38 ;  /* 0x0000000dff0d7219 */ /* 0x000fe40000011626 */
[----:B------:R-:W-:-:S02]  /*6a00*/  PLOP3.LUT P0, PT, P0, P3, PT, 0xf8, 0x8f ;  /* 0x00000000008f781c */ /* 0x000fc40000707f70 */
[----:B------:R-:W-:Y:S02]  /*6a10*/  SHF.R.U32.HI R113, RZ, 0x1, R13 ;  /* 0x00000001ff717819 */ /* 0x000fe4000001160d */
[----:B------:R-:W-:-:S04]  /*6a20*/  SEL R12, RZ, 0x1, !P0 ;  /* 0x00000001ff0c7807 */ /* 0x000fc80004000000 */
[----:B------:R-:W-:-:S04]  /*6a30*/  LOP3.LUT R12, R12, 0x1, R113, 0xf8, !PT ;  /* 0x000000010c0c7812 */ /* 0x000fc800078ef871 */
[----:B------:R-:W-:-:S04]  /*6a40*/  LOP3.LUT R12, R12, R13, RZ, 0xc0, !PT ;  /* 0x0000000d0c0c7212 */ /* 0x000fc800078ec0ff */
[----:B------:R-:W-:-:S04]  /*6a50*/  IADD3 R12, PT, PT, R113, R12, RZ ;  /* 0x0000000c710c7210 */ /* 0x000fc80007ffe0ff */
[----:B------:R-:W-:Y:S01]  /*6a60*/  LOP3.LUT R3, R12, R3, RZ, 0xfc, !PT ;  /* 0x000000030c037212 */ /* 0x000fe200078efcff */
[----:B------:R-:W-:Y:S06]  /*6a70*/  BRA `(.L_x_88) ;  /* 0x0000000000107947 */ /* 0x000fec0003800000 */
.L_x_87:
[----:B------:R-:W-:-:S04]  /*6a80*/  LOP3.LUT R3, R3, 0x80000000, RZ, 0xc0, !PT ;  /* 0x8000000003037812 */ /* 0x000fc800078ec0ff */
[----:B------:R-:W-:Y:S01]  /*6a90*/  LOP3.LUT R3, R3, 0x7f800000, RZ, 0xfc, !PT ;  /* 0x7f80000003037812 */ /* 0x000fe200078efcff */
[----:B------:R-:W-:Y:S06]  /*6aa0*/  BRA `(.L_x_88) ;  /* 0x0000000000047947 */ /* 0x000fec0003800000 */
.L_x_86:
[----:B------:R-:W-:-:S07]  /*6ab0*/  LEA R3, R38, R3, 0x17 ;  /* 0x0000000326037211 */ /* 0x000fce00078eb8ff */
.L_x_88:
[----:B------:R-:W-:Y:S05]  /*6ac0*/  BSYNC.RECONVERGENT B1 ;  /* 0x0000000000017941 */ /* 0x000fea0003800200 */
.L_x_85:
[----:B------:R-:W-:Y:S05]  /*6ad0*/  BRA `(.L_x_89) ;  /* 0x0000000000207947 */ /* 0x000fea0003800000 */
.L_x_84:
[----:B------:R-:W-:-:S04]  /*6ae0*/  LOP3.LUT R3, R12, 0x80000000, R3, 0x48, !PT ;  /* 0x800000000c037812 */ /* 0x000fc800078e4803 */
[----:B------:R-:W-:Y:S01]  /*6af0*/  LOP3.LUT R3, R3, 0x7f800000, RZ, 0xfc, !PT ;  /* 0x7f80000003037812 */ /* 0x000fe200078efcff */
[----:B------:R-:W-:Y:S06]  /*6b00*/  BRA `(.L_x_89) ;  /* 0x0000000000147947 */ /* 0x000fec0003800000 */
.L_x_83:
[----:B------:R-:W-:Y:S01]  /*6b10*/  LOP3.LUT R3, R12, 0x80000000, R3, 0x48, !PT ;  /* 0x800000000c037812 */ /* 0x000fe200078e4803 */
[----:B------:R-:W-:Y:S06]  /*6b20*/  BRA `(.L_x_89) ;  /* 0x00000000000c7947 */ /* 0x000fec0003800000 */
.L_x_82:
[----:B------:R-:W0:Y:S01]  /*6b30*/  MUFU.RSQ R3, -QNAN ;  /* 0xffc0000000037908 */ /* 0x000e220000001400 */
[----:B------:R-:W-:Y:S05]  /*6b40*/  BRA `(.L_x_89) ;  /* 0x0000000000047947 */ /* 0x000fea0003800000 */
.L_x_81:
[----:B------:R-:W-:-:S07]  /*6b50*/  FADD.FTZ R3, R3, R12 ;  /* 0x0000000c03037221 */ /* 0x000fce0000010000 */
.L_x_89:
[----:B------:R-:W-:Y:S05]  /*6b60*/  BSYNC.RECONVERGENT B0 ;  /* 0x0000000000007941 */ /* 0x000fea0003800200 */
.L_x_79:
[----:B------:R-:W-:Y:S01]  /*6b70*/  HFMA2 R13, -RZ, RZ, 0, 0 ;  /* 0x00000000ff0d7431 */ /* 0x000fe200000001ff */
[----:B------:R-:W-:-:S04]  /*6b80*/  MOV R12, R14 ;  /* 0x0000000e000c7202 */ /* 0x000fc80000000f00 */
[----:B0-----:R-:W-:Y:S05]  /*6b90*/  RET.REL.NODEC R12 `(_Z11WarpSoftmaxILi1ELi32ELi32ELi1EEvPKfPfii) ;  /* 0xffffff940c187950 */ /* 0x001fea0003c3ffff */
.L_x_90:
[----:B------:R-:W-:-:S00]  /*6ba0*/  BRA `(.L_x_90) ;  /* 0xfffffffc00fc7947 */ /* 0x000fc0000383ffff */
[----:B------:R-:W-:-:S00]  /*6bb0*/  NOP ;  /* 0x0000000000007918 */ /* 0x000fc00000000000 */
        /* <DEDUP_REMOVED lines=12> */
.L_x_91:


//--------------------- .nv.global.init           --------------------------
	.section	.nv.global.init,"aw",@progbits
.nv.global.init:
	.type		$str$1,@object
	.size		$str$1,($str - $str$1)
$str$1:
        /*0000*/ 	.byte	0x2f, 0x74, 0x6d, 0x70, 0x2f, 0x73, 0x61, 0x73, 0x73, 0x5f, 0x63, 0x75, 0x5f, 0x61, 0x67, 0x74
        /*0010*/ 	.byte	0x61, 0x61, 0x63, 0x34, 0x32, 0x2f, 0x6b, 0x2e, 0x63, 0x75, 0x00
	.type		$str,@object
	.size		$str,(__unnamed_1 - $str)
$str:
        /*001b*/ 	.byte	0x63, 0x6f, 0x6c, 0x73, 0x20, 0x3c, 0x3d, 0x20, 0x63, 0x6f, 0x6c, 0x73, 0x5f, 0x70, 0x65, 0x72
        /*002b*/ 	.byte	0x5f, 0x74, 0x68, 0x72, 0x65, 0x61, 0x64, 0x20, 0x2a, 0x20, 0x77, 0x61, 0x72, 0x70, 0x5f, 0x77
        /*003b*/ 	.byte	0x69, 0x64, 0x74, 0x68, 0x00
	.type		__unnamed_1,@object
	.size		__unnamed_1,(.L_0 - __unnamed_1)
__unnamed_1:
        /*0040*/ 	.byte	0x76, 0x6f, 0x69, 0x64, 0x20, 0x57, 0x61, 0x72, 0x70, 0x53, 0x6f, 0x66, 0x74, 0x6d, 0x61, 0x78
        /* <DEDUP_REMOVED lines=8> */
        /*00d0*/ 	.byte	0x20, 0x31, 0x5d, 0x00
.L_0:


//--------------------- .nv.shared.reserved.0     --------------------------
	.section	.nv.shared.reserved.0,"aw",@nobits
	.weak		__nv_reservedSMEM_offset_0_alias
	.size		__nv_reservedSMEM_offset_0_alias, 0, 64
	.other		__nv_reservedSMEM_offset_0_alias,@"STO_CUDA_RESERVED_SHARED STV_DEFAULT"
__nv_reservedSMEM_offset_0_alias:
	.zero		0
	.zero		64


//--------------------- .nv.constant0._Z11WarpSoftmaxILi1ELi32ELi32ELi1EEvPKfPfii --------------------------
	.section	.nv.constant0._Z11WarpSoftmaxILi1ELi32ELi32ELi1EEvPKfPfii,"a",@progbits
	.sectionflags	@""
	.align	4
.nv.constant0._Z11WarpSoftmaxILi1ELi32ELi32ELi1EEvPKfPfii:
	.zero		920


//--------------------- SYMBOLS --------------------------

	.type		.nv.reservedSmem.offset0,@object
	.size		.nv.reservedSmem.offset0,0x4
	.type		__assertfail,@function
